def attn_fwd(
    Q,
    K,
    V,
    Out,
    Lse,
    sm_scale,
    stride_qz,
    stride_qh,
    stride_qm,
    stride_qk,
    stride_kz,
    stride_kh,
    stride_kn,
    stride_kk,
    stride_vz,
    stride_vh,
    stride_vn,
    stride_vk,
    stride_oz,
    stride_oh,
    stride_om,
    stride_ok,
    seqlen_q,
    seqlen_k,
    BLOCK_M: tl.constexpr,
    BLOCK_N: tl.constexpr,
    HEAD_DIM: tl.constexpr,
    CAUSAL: tl.constexpr,
):
    start_m = tl.program_id(0)
    off_hz = tl.program_id(1)
    q_off = off_hz * stride_qh
    k_off = off_hz * stride_kh
    v_off = off_hz * stride_vh
    offs_m = start_m * BLOCK_M + tl.arange(0, BLOCK_M)
    offs_d = tl.arange(0, HEAD_DIM)
    offs_n = tl.arange(0, BLOCK_N)
    q_ptrs = Q + q_off + offs_m[:, None] * stride_qm + offs_d[None, :] * stride_qk
    k_ptrs = K + k_off + offs_d[:, None] * stride_kk + offs_n[None, :] * stride_kn
    v_ptrs = V + v_off + offs_n[:, None] * stride_vn + offs_d[None, :] * stride_vk
    m_i = tl.full([BLOCK_M], float("-inf"), dtype=tl.float32)
    l_i = tl.zeros([BLOCK_M], dtype=tl.float32) + 1.0
    acc = tl.zeros([BLOCK_M, HEAD_DIM], dtype=tl.float32)
    q = tl.load(q_ptrs)
    acc, l_i, m_i = _attn_fwd_inner(
        acc,
        l_i,
        m_i,
        q,
        k_ptrs,
        v_ptrs,
        sm_scale,
        stride_kn,
        stride_vn,
        start_m,
        seqlen_k,
        BLOCK_M,
        BLOCK_N,
        HEAD_DIM,
        CAUSAL,
    )
    acc = acc / l_i[:, None]
    lse = m_i + tl.math.log2(l_i) / 1.4426950408889634
    o_ptrs = (
        Out
        + off_hz * stride_oh
        + offs_m[:, None] * stride_om
        + offs_d[None, :] * stride_ok
    )
    tl.store(o_ptrs, acc.to(Out.dtype.element_ty))
    tl.store(Lse + off_hz * seqlen_q + offs_m, lse)

# config = {"BLOCK_M": 32, "BLOCK_N": 32, "HEAD_DIM": 32, "arch": "sm_100", "causal": false, "dtype": "bf16", "num_stages": 2, "num_warps": 4}
# arch = sm_100


// ===== COMPILED SASS (sm_100a) =====

	.target	sm_100a

	.elftype	@"ET_EXEC"


//--------------------- .note.nv.tkinfo           --------------------------
	.section	.note.nv.tkinfo,"",@"SHT_NOTE"
	.sectionflags	@"SHF_NOTE_NV_TKINFO"
	.tkinfo
        /*0018*/ 	.word	0x00000081
        /*0030*/ 	.string	""
        /*0030*/ 	.string	"ptxas-blackwell"
        /*0030*/ 	.string	"Cuda compilation tools, release 12.9, V12.9.86"
        /*0030*/ 	.string	"Build cuda_12.9.r12.9/compiler.36037853_0"
        /*0030*/ 	.string	"-v  -suppress-debug-info  -lineinfo  -arch sm_100a "



//--------------------- .note.nv.cuver            --------------------------
	.section	.note.nv.cuver,"",@"SHT_NOTE"
	.sectionflags	@"SHF_NOTE_NV_CUVER"
        /*0018*/ 	.short	0x0001
        /*001a*/ 	.short	0x0064
        /*001c*/ 	.short	0x0001
        /*001e*/ 	.short	0x0000
        /*0020*/ 	.short	0x0001
        /*0022*/ 	.short	0x0000


//--------------------- .nv.info                  --------------------------
	.section	.nv.info,"",@"SHT_CUDA_INFO"
	.align	4


	//----- nvinfo : EIATTR_REGCOUNT
	.align		4
        /*0000*/ 	.byte	0x04, 0x2f
        /*0002*/ 	.short	(.L_2 - .L_1)
	.align		4
.L_1:
        /*0004*/ 	.word	index@(attn_fwd)
        /*0008*/ 	.word	0x00000067


	//----- nvinfo : EIATTR_FRAME_SIZE
	.align		4
.L_2:
        /*000c*/ 	.byte	0x04, 0x11
        /*000e*/ 	.short	(.L_4 - .L_3)
	.align		4
.L_3:
        /*0010*/ 	.word	index@(attn_fwd)
        /*0014*/ 	.word	0x00000000


	//----- nvinfo : EIATTR_MIN_STACK_SIZE
	.align		4
.L_4:
        /*0018*/ 	.byte	0x04, 0x12
        /*001a*/ 	.short	(.L_6 - .L_5)
	.align		4
.L_5:
        /*001c*/ 	.word	index@(attn_fwd)
        /*0020*/ 	.word	0x00000000
.L_6:


//--------------------- .nv.info.attn_fwd         --------------------------
	.section	.nv.info.attn_fwd,"",@"SHT_CUDA_INFO"
	.sectionflags	@""
	.align	4


	//----- nvinfo : EIATTR_CUDA_API_VERSION
	.align		4
        /*0000*/ 	.byte	0x04, 0x37
        /*0002*/ 	.short	(.L_8 - .L_7)
.L_7:
        /*0004*/ 	.word	0x00000081


	//----- nvinfo : EIATTR_KPARAM_INFO
	.align		4
.L_8:
        /*0008*/ 	.byte	0x04, 0x17
        /*000a*/ 	.short	(.L_10 - .L_9)
.L_9:
        /*000c*/ 	.word	0x00000000
        /*0010*/ 	.short	0x0019
        /*0012*/ 	.short	0x0080
        /*0014*/ 	.byte	0x00, 0xf4, 0x21, 0x00


	//----- nvinfo : EIATTR_KPARAM_INFO
	.align		4
.L_10:
        /*0018*/ 	.byte	0x04, 0x17
        /*001a*/ 	.short	(.L_12 - .L_11)
.L_11:
        /*001c*/ 	.word	0x00000000
        /*0020*/ 	.short	0x0018
        /*0022*/ 	.short	0x0078
        /*0024*/ 	.byte	0x00, 0xf4, 0x21, 0x00


	//----- nvinfo : EIATTR_KPARAM_INFO
	.align		4
.L_12:
        /*0028*/ 	.byte	0x04, 0x17
        /*002a*/ 	.short	(.L_14 - .L_13)
.L_13:
        /*002c*/ 	.word	0x00000000
        /*0030*/ 	.short	0x0017
        /*0032*/ 	.short	0x0070
        /*0034*/ 	.byte	0x00, 0xf0, 0x11, 0x00


	//----- nvinfo : EIATTR_KPARAM_INFO
	.align		4
.L_14:
        /*0038*/ 	.byte	0x04, 0x17
        /*003a*/ 	.short	(.L_16 - .L_15)
.L_15:
        /*003c*/ 	.word	0x00000000
        /*0040*/ 	.short	0x0016
        /*0042*/ 	.short	0x006c
        /*0044*/ 	.byte	0x00, 0xf0, 0x11, 0x00


	//----- nvinfo : EIATTR_KPARAM_INFO
	.align		4
.L_16:
        /*0048*/ 	.byte	0x04, 0x17
        /*004a*/ 	.short	(.L_18 - .L_17)
.L_17:
        /*004c*/ 	.word	0x00000000
        /*0050*/ 	.short	0x0015
        /*0052*/ 	.short	0x0068
        /*0054*/ 	.byte	0x00, 0xf0, 0x11, 0x00


	//----- nvinfo : EIATTR_KPARAM_INFO
	.align		4
.L_18:
        /*0058*/ 	.byte	0x04, 0x17
        /*005a*/ 	.short	(.L_20 - .L_19)
.L_19:
        /*005c*/ 	.word	0x00000000
        /*0060*/ 	.short	0x0014
        /*0062*/ 	.short	0x0064
        /*0064*/ 	.byte	0x00, 0xf0, 0x11, 0x00


	//----- nvinfo : EIATTR_KPARAM_INFO
	.align		4
.L_20:
        /*0068*/ 	.byte	0x04, 0x17
        /*006a*/ 	.short	(.L_22 - .L_21)
.L_21:
        /*006c*/ 	.word	0x00000000
        /*0070*/ 	.short	0x0013
        /*0072*/ 	.short	0x0060
        /*0074*/ 	.byte	0x00, 0xf0, 0x11, 0x00


	//----- nvinfo : EIATTR_KPARAM_INFO
	.align		4
.L_22:
        /*0078*/ 	.byte	0x04, 0x17
        /*007a*/ 	.short	(.L_24 - .L_23)
.L_23:
        /*007c*/ 	.word	0x00000000
        /*0080*/ 	.short	0x0012
        /*0082*/ 	.short	0x005c
        /*0084*/ 	.byte	0x00, 0xf0, 0x11, 0x00


	//----- nvinfo : EIATTR_KPARAM_INFO
	.align		4
.L_24:
        /*0088*/ 	.byte	0x04, 0x17
        /*008a*/ 	.short	(.L_26 - .L_25)
.L_25:
        /*008c*/ 	.word	0x00000000
        /*0090*/ 	.short	0x0011
        /*0092*/ 	.short	0x0058
        /*0094*/ 	.byte	0x00, 0xf0, 0x11, 0x00


	//----- nvinfo : EIATTR_KPARAM_INFO
	.align		4
.L_26:
        /*0098*/ 	.byte	0x04, 0x17
        /*009a*/ 	.short	(.L_28 - .L_27)
.L_27:
        /*009c*/ 	.word	0x00000000
        /*00a0*/ 	.short	0x0010
        /*00a2*/ 	.short	0x0054
        /*00a4*/ 	.byte	0x00, 0xf0, 0x11, 0x00


	//----- nvinfo : EIATTR_KPARAM_INFO
	.align		4
.L_28:
        /*00a8*/ 	.byte	0x04, 0x17
        /*00aa*/ 	.short	(.L_30 - .L_29)
.L_29:
        /*00ac*/ 	.word	0x00000000
        /*00b0*/ 	.short	0x000f
        /*00b2*/ 	.short	0x0050
        /*00b4*/ 	.byte	0x00, 0xf0, 0x11, 0x00


	//----- nvinfo : EIATTR_KPARAM_INFO
	.align		4
.L_30:
        /*00b8*/ 	.byte	0x04, 0x17
        /*00ba*/ 	.short	(.L_32 - .L_31)
.L_31:
        /*00bc*/ 	.word	0x00000000
        /*00c0*/ 	.short	0x000e
        /*00c2*/ 	.short	0x004c
        /*00c4*/ 	.byte	0x00, 0xf0, 0x11, 0x00


	//----- nvinfo : EIATTR_KPARAM_INFO
	.align		4
.L_32:
        /*00c8*/ 	.byte	0x04, 0x17
        /*00ca*/ 	.short	(.L_34 - .L_33)
.L_33:
        /*00cc*/ 	.word	0x00000000
        /*00d0*/ 	.short	0x000d
        /*00d2*/ 	.short	0x0048
        /*00d4*/ 	.byte	0x00, 0xf0, 0x11, 0x00


	//----- nvinfo : EIATTR_KPARAM_INFO
	.align		4
.L_34:
        /*00d8*/ 	.byte	0x04, 0x17
        /*00da*/ 	.short	(.L_36 - .L_35)
.L_35:
        /*00dc*/ 	.word	0x00000000
        /*00e0*/ 	.short	0x000c
        /*00e2*/ 	.short	0x0044
        /*00e4*/ 	.byte	0x00, 0xf0, 0x11, 0x00


	//----- nvinfo : EIATTR_KPARAM_INFO
	.align		4
.L_36:
        /*00e8*/ 	.byte	0x04, 0x17
        /*00ea*/ 	.short	(.L_38 - .L_37)
.L_37:
        /*00ec*/ 	.word	0x00000000
        /*00f0*/ 	.short	0x000b
        /*00f2*/ 	.short	0x0040
        /*00f4*/ 	.byte	0x00, 0xf0, 0x11, 0x00


	//----- nvinfo : EIATTR_KPARAM_INFO
	.align		4
.L_38:
        /*00f8*/ 	.byte	0x04, 0x17
        /*00fa*/ 	.short	(.L_40 - .L_39)
.L_39:
        /*00fc*/ 	.word	0x00000000
        /*0100*/ 	.short	0x000a
        /*0102*/ 	.short	0x003c
        /*0104*/ 	.byte	0x00, 0xf0, 0x11, 0x00


	//----- nvinfo : EIATTR_KPARAM_INFO
	.align		4
.L_40:
        /*0108*/ 	.byte	0x04, 0x17
        /*010a*/ 	.short	(.L_42 - .L_41)
.L_41:
        /*010c*/ 	.word	0x00000000
        /*0110*/ 	.short	0x0009
        /*0112*/ 	.short	0x0038
        /*0114*/ 	.byte	0x00, 0xf0, 0x11, 0x00


	//----- nvinfo : EIATTR_KPARAM_INFO
	.align		4
.L_42:
        /*0118*/ 	.byte	0x04, 0x17
        /*011a*/ 	.short	(.L_44 - .L_43)
.L_43:
        /*011c*/ 	.word	0x00000000
        /*0120*/ 	.short	0x0008
        /*0122*/ 	.short	0x0034
        /*0124*/ 	.byte	0x00, 0xf0, 0x11, 0x00


	//----- nvinfo : EIATTR_KPARAM_INFO
	.align		4
.L_44:
        /*0128*/ 	.byte	0x04, 0x17
        /*012a*/ 	.short	(.L_46 - .L_45)
.L_45:
        /*012c*/ 	.word	0x00000000
        /*0130*/ 	.short	0x0007
        /*0132*/ 	.short	0x0030
        /*0134*/ 	.byte	0x00, 0xf0, 0x11, 0x00


	//----- nvinfo : EIATTR_KPARAM_INFO
	.align		4
.L_46:
        /*0138*/ 	.byte	0x04, 0x17
        /*013a*/ 	.short	(.L_48 - .L_47)
.L_47:
        /*013c*/ 	.word	0x00000000
        /*0140*/ 	.short	0x0006
        /*0142*/ 	.short	0x002c
        /*0144*/ 	.byte	0x00, 0xf0, 0x11, 0x00


	//----- nvinfo : EIATTR_KPARAM_INFO
	.align		4
.L_48:
        /*0148*/ 	.byte	0x04, 0x17
        /*014a*/ 	.short	(.L_50 - .L_49)
.L_49:
        /*014c*/ 	.word	0x00000000
        /*0150*/ 	.short	0x0005
        /*0152*/ 	.short	0x0028
        /*0154*/ 	.byte	0x00, 0xf0, 0x11, 0x00


	//----- nvinfo : EIATTR_KPARAM_INFO
	.align		4
.L_50:
        /*0158*/ 	.byte	0x04, 0x17
        /*015a*/ 	.short	(.L_52 - .L_51)
.L_51:
        /*015c*/ 	.word	0x00000000
        /*0160*/ 	.short	0x0004
        /*0162*/ 	.short	0x0020
        /*0164*/ 	.byte	0x00, 0xf4, 0x21, 0x00


	//----- nvinfo : EIATTR_KPARAM_INFO
	.align		4
.L_52:
        /*0168*/ 	.byte	0x04, 0x17
        /*016a*/ 	.short	(.L_54 - .L_53)
.L_53:
        /*016c*/ 	.word	0x00000000
        /*0170*/ 	.short	0x0003
        /*0172*/ 	.short	0x0018
        /*0174*/ 	.byte	0x00, 0xf4, 0x21, 0x00


	//----- nvinfo : EIATTR_KPARAM_INFO
	.align		4
.L_54:
        /*0178*/ 	.byte	0x04, 0x17
        /*017a*/ 	.short	(.L_56 - .L_55)
.L_55:
        /*017c*/ 	.word	0x00000000
        /*0180*/ 	.short	0x0002
        /*0182*/ 	.short	0x0010
        /*0184*/ 	.byte	0x00, 0xf4, 0x21, 0x00


	//----- nvinfo : EIATTR_KPARAM_INFO
	.align		4
.L_56:
        /*0188*/ 	.byte	0x04, 0x17
        /*018a*/ 	.short	(.L_58 - .L_57)
.L_57:
        /*018c*/ 	.word	0x00000000
        /*0190*/ 	.short	0x0001
        /*0192*/ 	.short	0x0008
        /*0194*/ 	.byte	0x00, 0xf4, 0x21, 0x00


	//----- nvinfo : EIATTR_KPARAM_INFO
	.align		4
.L_58:
        /*0198*/ 	.byte	0x04, 0x17
        /*019a*/ 	.short	(.L_60 - .L_59)
.L_59:
        /*019c*/ 	.word	0x00000000
        /*01a0*/ 	.short	0x0000
        /*01a2*/ 	.short	0x0000
        /*01a4*/ 	.byte	0x00, 0xf4, 0x21, 0x00


	//----- nvinfo : EIATTR_SPARSE_MMA_MASK
	.align		4
.L_60:
        /*01a8*/ 	.byte	0x03, 0x50
        /*01aa*/ 	.short	0x0000


	//----- nvinfo : EIATTR_MAXREG_COUNT
	.align		4
        /*01ac*/ 	.byte	0x03, 0x1b
        /*01ae*/ 	.short	0x00ff


	//----- nvinfo : EIATTR_NUM_BARRIERS
	.align		4
        /*01b0*/ 	.byte	0x02, 0x4c
        /*01b2*/ 	.byte	0x01
	.zero		1


	//----- nvinfo : EIATTR_COOP_GROUP_MASK_REGIDS
	.align		4
        /*01b4*/ 	.byte	0x04, 0x29
        /*01b6*/ 	.short	(.L_62 - .L_61)


	//   ....[0]....
.L_61:
        /*01b8*/ 	.word	0xffffffff


	//   ....[1]....
        /*01bc*/ 	.word	0xffffffff


	//   ....[2]....
        /*01c0*/ 	.word	0xffffffff


	//   ....[3]....
        /*01c4*/ 	.word	0xffffffff


	//   ....[4]....
        /*01c8*/ 	.word	0xffffffff


	//   ....[5]....
        /*01cc*/ 	.word	0xffffffff


	//   ....[6]....
        /*01d0*/ 	.word	0xffffffff


	//   ....[7]....
        /*01d4*/ 	.word	0xffffffff


	//----- nvinfo : EIATTR_COOP_GROUP_INSTR_OFFSETS
	.align		4
.L_62:
        /*01d8*/ 	.byte	0x04, 0x28
        /*01da*/ 	.short	(.L_64 - .L_63)


	//   ....[0]....
.L_63:
        /*01dc*/ 	.word	0x00001040


	//   ....[1]....
        /*01e0*/ 	.word	0x00001080


	//   ....[2]....
        /*01e4*/ 	.word	0x000010a0


	//   ....[3]....
        /*01e8*/ 	.word	0x000010c0


	//   ....[4]....
        /*01ec*/ 	.word	0x00001730


	//   ....[5]....
        /*01f0*/ 	.word	0x00001740


	//   ....[6]....
        /*01f4*/ 	.word	0x000017d0


	//   ....[7]....
        /*01f8*/ 	.word	0x000017f0


	//----- nvinfo : EIATTR_VRC_CTA_INIT_COUNT
	.align		4
.L_64:
        /*01fc*/ 	.byte	0x02, 0x4a
	.zero		1
	.zero		1


	//----- nvinfo : EIATTR_EXIT_INSTR_OFFSETS
	.align		4
        /*0200*/ 	.byte	0x04, 0x1c
        /*0202*/ 	.short	(.L_66 - .L_65)


	//   ....[0]....
.L_65:
        /*0204*/ 	.word	0x00002730


	//   ....[1]....
        /*0208*/ 	.word	0x00002760


	//----- nvinfo : EIATTR_REQNTID
	.align		4
.L_66:
        /*020c*/ 	.byte	0x04, 0x10
        /*020e*/ 	.short	(.L_68 - .L_67)
.L_67:
        /*0210*/ 	.word	0x00000080
        /*0214*/ 	.word	0x00000001
        /*0218*/ 	.word	0x00000001


	//----- nvinfo : EIATTR_CBANK_PARAM_SIZE
	.align		4
.L_68:
        /*021c*/ 	.byte	0x03, 0x19
        /*021e*/ 	.short	0x0088


	//----- nvinfo : EIATTR_PARAM_CBANK
	.align		4
        /*0220*/ 	.byte	0x04, 0x0a
        /*0222*/ 	.short	(.L_70 - .L_69)
	.align		4
.L_69:
        /*0224*/ 	.word	index@(.nv.constant0.attn_fwd)
        /*0228*/ 	.short	0x0380
        /*022a*/ 	.short	0x0088


	//----- nvinfo : EIATTR_SW_WAR
	.align		4
.L_70:
        /*022c*/ 	.byte	0x04, 0x36
        /*022e*/ 	.short	(.L_72 - .L_71)
.L_71:
        /*0230*/ 	.word	0x00000008
.L_72:


//--------------------- .nv.compat                --------------------------
	.section	.nv.compat,"",@"SHT_CUDA_COMPAT_INFO"
	.align	4
        /*0000*/ 	.byte	0x02, 0x02, 0x01, 0x00, 0x02, 0x05, 0x05, 0x00, 0x02, 0x03, 0x00, 0x00, 0x02, 0x06, 0x01, 0x00


//--------------------- .nv.callgraph             --------------------------
	.section	.nv.callgraph,"",@"SHT_CUDA_CALLGRAPH"
	.align	4
	.sectionentsize	8
	.align		4
        /*0000*/ 	.word	0x00000000
	.align		4
        /*0004*/ 	.word	0xffffffff
	.align		4
        /*0008*/ 	.word	0x00000000
	.align		4
        /*000c*/ 	.word	0xfffffffe
	.align		4
        /*0010*/ 	.word	0x00000000
	.align		4
        /*0014*/ 	.word	0xfffffffd
	.align		4
        /*0018*/ 	.word	0x00000000
	.align		4
        /*001c*/ 	.word	0xfffffffc


//--------------------- .nv.constant4             --------------------------
	.section	.nv.constant4,"a",@progbits
	.align	8
	.align		8
.nv.constant4:
        /*0000*/ 	.dword	_$_str


//--------------------- .text.attn_fwd            --------------------------
	.section	.text.attn_fwd,"ax",@progbits
	.align	128
        .global         attn_fwd
        .type           attn_fwd,@function
        .size           attn_fwd,(.L_x_3 - attn_fwd)
        .other          attn_fwd,@"STO_CUDA_ENTRY STV_DEFAULT"
attn_fwd:
.text.attn_fwd:
[----:B------:R-:W0:Y:S01]  /*0000*/  LDC R1, c[0x0][0x37c] ;  /* 0x0000df00ff017b82 */ /* 0x000e220000000800 */
[----:B------:R-:W1:Y:S07]  /*0010*/  S2R R24, SR_TID.X ;  /* 0x0000000000187919 */ /* 0x000e6e0000002100 */
[----:B------:R-:W2:Y:S01]  /*0020*/  LDC R18, c[0x0][0x3b8] ;  /* 0x0000ee00ff127b82 */ /* 0x000ea20000000800 */
[----:B------:R-:W3:Y:S01]  /*0030*/  LDCU.64 UR4, c[0x0][0x3b0] ;  /* 0x00007600ff0477ac */ /* 0x000ee20008000a00 */
[----:B------:R-:W4:Y:S01]  /*0040*/  S2R R3, SR_CTAID.X ;  /* 0x0000000000037919 */ /* 0x000f220000002500 */
[----:B------:R-:W5:Y:S05]  /*0050*/  LDCU.64 UR10, c[0x0][0x358] ;  /* 0x00006b00ff0a77ac */ /* 0x000f6a0008000a00 */
[----:B------:R-:W3:Y:S08]  /*0060*/  S2UR UR6, SR_CTAID.Y ;  /* 0x00000000000679c3 */ /* 0x000ef00000002600 */
[----:B------:R-:W0:Y:S01]  /*0070*/  LDC.64 R22, c[0x0][0x380] ;  /* 0x0000e000ff167b82 */ /* 0x000e220000000a00 */
[----:B-1----:R-:W-:Y:S01]  /*0080*/  SHF.R.U32.HI R12, RZ, 0x5, R24 ;  /* 0x00000005ff0c7819 */ /* 0x002fe20000011618 */
[----:B---3--:R-:W-:Y:S01]  /*0090*/  UIMAD UR4, UR6, UR4, URZ ;  /* 0x00000004060472a4 */ /* 0x008fe2000f8e02ff */
[----:B------:R-:W-:-:S02]  /*00a0*/  LOP3.LUT R14, R24, 0x1f, RZ, 0xc0, !PT ;  /* 0x0000001f180e7812 */ /* 0x000fc400078ec0ff */
[----:B------:R-:W-:Y:S01]  /*00b0*/  SGXT.U32 R12, R12, 0x2 ;  /* 0x000000020c0c781a */ /* 0x000fe20000000000 */
[----:B------:R-:W-:Y:S01]  /*00c0*/  USHF.L.U32 UR7, UR4, 0x1, URZ ;  /* 0x0000000104077899 */ /* 0x000fe200080006ff */
[----:B----4-:R-:W-:-:S03]  /*00d0*/  LEA R0, R3, R14, 0x5 ;  /* 0x0000000e03007211 */ /* 0x010fc600078e28ff */
[----:B--2---:R-:W-:Y:S02]  /*00e0*/  IMAD R4, R12, R18, RZ ;  /* 0x000000120c047224 */ /* 0x004fe400078e02ff */
[----:B------:R-:W-:Y:S01]  /*00f0*/  IMAD R2, R0, UR5, RZ ;  /* 0x0000000500027c24 */ /* 0x000fe2000f8e02ff */
[----:B------:R-:W-:Y:S02]  /*0100*/  UIMAD.WIDE UR4, UR4, 0x2, URZ ;  /* 0x00000002040478a5 */ /* 0x000fe4000f8e02ff */
[----:B------:R-:W-:Y:S02]  /*0110*/  LEA R5, R18, R4, 0x2 ;  /* 0x0000000412057211 */ /* 0x000fe400078e10ff */
[C---:B------:R-:W-:Y:S01]  /*0120*/  SHF.L.U32 R3, R2.reuse, 0x1, RZ ;  /* 0x0000000102037819 */ /* 0x040fe200000006ff */
[----:B------:R-:W-:-:S03]  /*0130*/  IMAD.HI R2, R2, 0x2, RZ ;  /* 0x0000000202027827 */ /* 0x000fc600078e02ff */
[----:B0-----:R-:W-:Y:S01]  /*0140*/  IADD3 R22, P0, P1, R3, UR7, R22 ;  /* 0x0000000703167c10 */ /* 0x001fe2000f91e016 */
[----:B------:R-:W-:Y:S01]  /*0150*/  IMAD R7, R18, 0x4, R5 ;  /* 0x0000000412077824 */ /* 0x000fe200078e0205 */
[----:B------:R-:W-:Y:S01]  /*0160*/  LEA.HI R10, R24, 0x1c, RZ, 0x1b ;  /* 0x0000001c180a7811 */ /* 0x000fe200078fd8ff */
[----:B------:R-:W-:Y:S01]  /*0170*/  UMOV UR4, 0x400 ;  /* 0x0000040000047882 */ /* 0x000fe20000000000 */
[----:B------:R-:W-:Y:S01]  /*0180*/  IADD3.X R26, PT, PT, R2, UR5, R23, P0, P1 ;  /* 0x00000005021a7c10 */ /* 0x000fe200087e2417 */
[----:B------:R-:W0:Y:S01]  /*0190*/  LDCU UR7, c[0x0][0x3f0] ;  /* 0x00007e00ff0777ac */ /* 0x000e220008000800 */
[----:B------:R-:W-:Y:S02]  /*01a0*/  LEA R9, R18, R7, 0x2 ;  /* 0x0000000712097211 */ /* 0x000fe400078e10ff */
[----:B------:R-:W-:Y:S02]  /*01b0*/  LEA R2, P0, R4, R22, 0x1 ;  /* 0x0000001604027211 */ /* 0x000fe400078008ff */
[----:B------:R-:W-:-:S02]  /*01c0*/  LEA R11, R18, R9, 0x2 ;  /* 0x00000009120b7211 */ /* 0x000fc400078e10ff */
[----:B------:R-:W-:Y:S02]  /*01d0*/  LEA.HI.X.SX32 R3, R4, R26, 0x1, P0 ;  /* 0x0000001a04037211 */ /* 0x000fe400000f0eff */
[C---:B------:R-:W-:Y:S02]  /*01e0*/  LEA R4, P0, R5.reuse, R22, 0x1 ;  /* 0x0000001605047211 */ /* 0x040fe400078008ff */
[----:B------:R-:W-:Y:S01]  /*01f0*/  LEA R13, R18, R11, 0x2 ;  /* 0x0000000b120d7211 */ /* 0x000fe200078e10ff */
[----:B------:R-:W-:Y:S01]  /*0200*/  IMAD R21, R10, R18, RZ ;  /* 0x000000120a157224 */ /* 0x000fe200078e02ff */
[----:B------:R-:W-:Y:S01]  /*0210*/  LEA.HI.X.SX32 R5, R5, R26, 0x1, P0 ;  /* 0x0000001a05057211 */ /* 0x000fe200000f0eff */
[----:B-----5:R-:W2:Y:S01]  /*0220*/  LDG.E.U16 R23, desc[UR10][R2.64] ;  /* 0x0000000a02177981 */ /* 0x020ea2000c1e1500 */
[-C--:B------:R-:W-:Y:S01]  /*0230*/  LEA R6, P1, R7, R22.reuse, 0x1 ;  /* 0x0000001607067211 */ /* 0x080fe200078208ff */
[----:B------:R-:W-:Y:S01]  /*0240*/  IMAD R15, R18, 0x4, R13 ;  /* 0x00000004120f7824 */ /* 0x000fe200078e020d */
[----:B------:R-:W-:Y:S01]  /*0250*/  LEA R8, P0, R9, R22, 0x1 ;  /* 0x0000001609087211 */ /* 0x000fe200078008ff */
[----:B------:R-:W3:Y:S01]  /*0260*/  LDG.E.U16 R4, desc[UR10][R4.64] ;  /* 0x0000000a04047981 */ /* 0x000ee2000c1e1500 */
[----:B------:R-:W-:-:S02]  /*0270*/  LEA.HI.X.SX32 R7, R7, R26, 0x1, P1 ;  /* 0x0000001a07077211 */ /* 0x000fc400008f0eff */
[----:B------:R-:W-:Y:S02]  /*0280*/  LEA.HI.X.SX32 R9, R9, R26, 0x1, P0 ;  /* 0x0000001a09097211 */ /* 0x000fe400000f0eff */
[-C--:B------:R-:W-:Y:S01]  /*0290*/  LEA R16, P0, R11, R22.reuse, 0x1 ;  /* 0x000000160b107211 */ /* 0x080fe200078008ff */
[----:B------:R1:W4:Y:S01]  /*02a0*/  LDG.E.U16 R25, desc[UR10][R6.64] ;  /* 0x0000000a06197981 */ /* 0x000322000c1e1500 */
[----:B------:R-:W-:Y:S02]  /*02b0*/  LEA R18, P1, R15, R22, 0x1 ;  /* 0x000000160f127211 */ /* 0x000fe400078208ff */
[-C--:B------:R-:W-:Y:S01]  /*02c0*/  LEA.HI.X.SX32 R17, R11, R26.reuse, 0x1, P0 ;  /* 0x0000001a0b117211 */ /* 0x080fe200000f0eff */
[----:B------:R-:W5:Y:S01]  /*02d0*/  LDG.E.U16 R8, desc[UR10][R8.64] ;  /* 0x0000000a08087981 */ /* 0x000f62000c1e1500 */
[----:B------:R-:W-:-:S04]  /*02e0*/  LEA.HI.X.SX32 R19, R15, R26, 0x1, P1 ;  /* 0x0000001a0f137211 */ /* 0x000fc800008f0eff */
[----:B------:R-:W3:Y:S04]  /*02f0*/  LDG.E.U16 R17, desc[UR10][R16.64] ;  /* 0x0000000a10117981 */ /* 0x000ee8000c1e1500 */
[----:B------:R-:W5:Y:S01]  /*0300*/  LDG.E.U16 R19, desc[UR10][R18.64] ;  /* 0x0000000a12137981 */ /* 0x000f62000c1e1500 */
[-C--:B------:R-:W-:Y:S02]  /*0310*/  LEA R20, P2, R21, R22.reuse, 0x1 ;  /* 0x0000001615147211 */ /* 0x080fe400078408ff */
[----:B-1----:R-:W-:Y:S02]  /*0320*/  LEA R6, P0, R13, R22, 0x1 ;  /* 0x000000160d067211 */ /* 0x002fe400078008ff */
[-C--:B------:R-:W-:Y:S02]  /*0330*/  LEA.HI.X.SX32 R21, R21, R26.reuse, 0x1, P2 ;  /* 0x0000001a15157211 */ /* 0x080fe400010f0eff */
[----:B------:R-:W-:-:S03]  /*0340*/  LEA.HI.X.SX32 R7, R13, R26, 0x1, P0 ;  /* 0x0000001a0d077211 */ /* 0x000fc600000f0eff */
[----:B------:R-:W5:Y:S04]  /*0350*/  LDG.E.U16 R20, desc[UR10][R20.64] ;  /* 0x0000000a14147981 */ /* 0x000f68000c1e1500 */
[----:B------:R1:W5:Y:S01]  /*0360*/  LDG.E.U16 R6, desc[UR10][R6.64] ;  /* 0x0000000a06067981 */ /* 0x000362000c1e1500 */
[----:B------:R-:W0:Y:S01]  /*0370*/  S2UR UR5, SR_CgaCtaId ;  /* 0x00000000000579c3 */ /* 0x000e220000008800 */
[----:B------:R-:W-:-:S04]  /*0380*/  SHF.R.S32.HI R2, RZ, 0x6, R24 ;  /* 0x00000006ff027819 */ /* 0x000fc80000011418 */
[----:B------:R-:W-:Y:S02]  /*0390*/  SGXT R2, R2, 0x1 ;  /* 0x000000010202781a */ /* 0x000fe40000000200 */
[----:B------:R-:W-:Y:S02]  /*03a0*/  SHF.L.U32 R13, R24, 0x1, RZ ;  /* 0x00000001180d7819 */ /* 0x000fe400000006ff */
[----:B------:R-:W-:-:S04]  /*03b0*/  LOP3.LUT R2, R2, 0x90, RZ, 0xc0, !PT ;  /* 0x0000009002027812 */ /* 0x000fc800078ec0ff */
[----:B------:R-:W-:-:S04]  /*03c0*/  LOP3.LUT R2, R2, 0x7e, R13, 0x78, !PT ;  /* 0x0000007e02027812 */ /* 0x000fc800078e780d */
[----:B------:R-:W-:Y:S01]  /*03d0*/  LOP3.LUT R3, R2, 0x20, RZ, 0x3c, !PT ;  /* 0x0000002002037812 */ /* 0x000fe200078e3cff */
[----:B0-----:R-:W-:Y:S02]  /*03e0*/  ULEA UR5, UR5, UR4, 0x18 ;  /* 0x0000000405057291 */ /* 0x001fe4000f8ec0ff */
[----:B------:R-:W-:Y:S01]  /*03f0*/  UISETP.GE.AND UP0, UPT, UR7, 0x1, UPT ;  /* 0x000000010700788c */ /* 0x000fe2000bf06270 */
[----:B------:R-:W-:Y:S01]  /*0400*/  MOV R52, 0xff800000 ;  /* 0xff80000000347802 */ /* 0x000fe20000000f00 */
[----:B-1----:R-:W-:Y:S01]  /*0410*/  IMAD.MOV.U32 R7, RZ, RZ, 0x3f800000 ;  /* 0x3f800000ff077424 */ /* 0x002fe200078e00ff */
[----:B------:R-:W-:Y:S02]  /*0420*/  MOV R11, 0x3f800000 ;  /* 0x3f800000000b7802 */ /* 0x000fe40000000f00 */
[----:B------:R-:W-:Y:S02]  /*0430*/  CS2R R44, SRZ ;  /* 0x00000000002c7805 */ /* 0x000fe4000001ff00 */
[----:B------:R-:W-:-:S02]  /*0440*/  MOV R53, 0xff800000 ;  /* 0xff80000000357802 */ /* 0x000fc40000000f00 */
[----:B------:R-:W-:Y:S02]  /*0450*/  CS2R R46, SRZ ;  /* 0x00000000002e7805 */ /* 0x000fe4000001ff00 */
[----:B------:R-:W-:Y:S02]  /*0460*/  CS2R R40, SRZ ;  /* 0x0000000000287805 */ /* 0x000fe4000001ff00 */
[----:B------:R-:W-:Y:S02]  /*0470*/  CS2R R42, SRZ ;  /* 0x00000000002a7805 */ /* 0x000fe4000001ff00 */
[----:B------:R-:W-:Y:S02]  /*0480*/  CS2R R36, SRZ ;  /* 0x0000000000247805 */ /* 0x000fe4000001ff00 */
[----:B------:R-:W-:Y:S02]  /*0490*/  CS2R R38, SRZ ;  /* 0x0000000000267805 */ /* 0x000fe4000001ff00 */
[----:B------:R-:W-:Y:S01]  /*04a0*/  SHF.L.U32 R15, R24, 0x3, RZ ;  /* 0x00000003180f7819 */ /* 0x000fe200000006ff */
[----:B--2---:R0:W-:Y:S04]  /*04b0*/  STS.U16 [R2+UR5], R23 ;  /* 0x0000001702007988 */ /* 0x0041e80008000405 */
[----:B----4-:R-:W-:Y:S04]  /*04c0*/  STS.U16 [R2+UR5+0x200], R25 ;  /* 0x0002001902007988 */ /* 0x010fe80008000405 */
[----:B---3--:R-:W-:Y:S04]  /*04d0*/  STS.U16 [R2+UR5+0x400], R17 ;  /* 0x0004001102007988 */ /* 0x008fe80008000405 */
[----:B-----5:R-:W-:Y:S04]  /*04e0*/  STS.U16 [R2+UR5+0x600], R19 ;  /* 0x0006001302007988 */ /* 0x020fe80008000405 */
[----:B------:R-:W-:Y:S04]  /*04f0*/  STS.U16 [R3+UR5+0x100], R4 ;  /* 0x0001000403007988 */ /* 0x000fe80008000405 */
[----:B------:R-:W-:Y:S01]  /*0500*/  STS.U16 [R3+UR5+0x300], R8 ;  /* 0x0003000803007988 */ /* 0x000fe20008000405 */
[----:B0-----:R-:W-:-:S03]  /*0510*/  CS2R R22, SRZ ;  /* 0x0000000000167805 */ /* 0x001fc6000001ff00 */
[----:B------:R0:W-:Y:S04]  /*0520*/  STS.U16 [R3+UR5+0x700], R20 ;  /* 0x0007001403007988 */ /* 0x0001e80008000405 */
[----:B------:R1:W-:Y:S01]  /*0530*/  STS.U16 [R3+UR5+0x500], R6 ;  /* 0x0005000603007988 */ /* 0x0003e20008000405 */
[----:B0-----:R-:W-:Y:S02]  /*0540*/  CS2R R20, SRZ ;  /* 0x0000000000147805 */ /* 0x001fe4000001ff00 */
[----:B-1----:R-:W-:Y:S01]  /*0550*/  SHF.L.U32 R6, R24, 0x6, RZ ;  /* 0x0000000618067819 */ /* 0x002fe200000006ff */
[----:B------:R-:W-:Y:S06]  /*0560*/  BRA.U !UP0, `(.L_x_0) ;  /* 0x0000001108e87547 */ /* 0x000fec000b800000 */
[----:B------:R-:W0:Y:S01]  /*0570*/  LDC.64 R4, c[0x0][0x3c0] ;  /* 0x0000f000ff047b82 */ /* 0x000e220000000a00 */
[----:B------:R-:W1:Y:S01]  /*0580*/  LDCU UR4, c[0x0][0x3c8] ;  /* 0x00007900ff0477ac */ /* 0x000e620008000800 */
[----:B------:R-:W-:Y:S02]  /*0590*/  LOP3.LUT R6, R6, 0x1c0, RZ, 0xc0, !PT ;  /* 0x000001c006067812 */ /* 0x000fe400078ec0ff */
[----:B------:R-:W-:Y:S02]  /*05a0*/  CS2R R44, SRZ ;  /* 0x00000000002c7805 */ /* 0x000fe4000001ff00 */
[----:B------:R-:W-:Y:S01]  /*05b0*/  LOP3.LUT R7, R13, 0x10, RZ, 0xc0, !PT ;  /* 0x000000100d077812 */ /* 0x000fe200078ec0ff */
[----:B------:R-:W2:Y:S01]  /*05c0*/  LDCU.64 UR8, c[0x0][0x388] ;  /* 0x00007100ff0877ac */ /* 0x000ea20008000a00 */
[----:B------:R-:W-:Y:S01]  /*05d0*/  LOP3.LUT R18, R6, 0x30, R15, 0xf8, !PT ;  /* 0x0000003006127812 */ /* 0x000fe200078ef80f */
[----:B------:R-:W-:Y:S01]  /*05e0*/  IMAD.SHL.U32 R6, R24, 0x20, RZ ;  /* 0x0000002018067824 */ /* 0x000fe200078e00ff */
[----:B------:R-:W3:Y:S01]  /*05f0*/  LDC.64 R8, c[0x0][0x3d0] ;  /* 0x0000f400ff087b82 */ /* 0x000ee20000000a00 */
[----:B------:R-:W-:Y:S01]  /*0600*/  LOP3.LUT R11, R7, 0x20, R24, 0xf8, !PT ;  /* 0x00000020070b7812 */ /* 0x000fe200078ef818 */
[----:B------:R-:W4:Y:S01]  /*0610*/  LDCU.64 UR12, c[0x0][0x390] ;  /* 0x00007200ff0c77ac */ /* 0x000f220008000a00 */
[----:B------:R-:W-:-:S02]  /*0620*/  MOV R63, 0xff800000 ;  /* 0xff800000003f7802 */ /* 0x000fc40000000f00 */
[----:B------:R-:W-:Y:S02]  /*0630*/  CS2R R46, SRZ ;  /* 0x00000000002e7805 */ /* 0x000fe4000001ff00 */
[----:B------:R-:W-:Y:S02]  /*0640*/  LOP3.LUT R17, R18, R11, RZ, 0x3c, !PT ;  /* 0x0000000b12117212 */ /* 0x000fe400078e3cff */
[----:B------:R-:W-:Y:S02]  /*0650*/  CS2R R40, SRZ ;  /* 0x0000000000287805 */ /* 0x000fe4000001ff00 */
[----:B------:R-:W-:Y:S01]  /*0660*/  LOP3.LUT R6, R6, 0x200, RZ, 0xc0, !PT ;  /* 0x0000020006067812 */ /* 0x000fe200078ec0ff */
[----:B------:R-:W5:Y:S01]  /*0670*/  LDC R21, c[0x0][0x3d8] ;  /* 0x0000f600ff157b82 */ /* 0x000f620000000800 */
[----:B------:R-:W-:Y:S02]  /*0680*/  MOV R62, 0xff800000 ;  /* 0xff800000003e7802 */ /* 0x000fe40000000f00 */
[----:B------:R-:W-:Y:S01]  /*0690*/  CS2R R42, SRZ ;  /* 0x00000000002a7805 */ /* 0x000fe2000001ff00 */
[----:B-1----:R-:W-:Y:S01]  /*06a0*/  IMAD R15, R14, UR4, RZ ;  /* 0x000000040e0f7c24 */ /* 0x002fe2000f8e02ff */
[----:B------:R-:W-:-:S02]  /*06b0*/  IADD3 R6, PT, PT, R17, UR5, R6 ;  /* 0x0000000511067c10 */ /* 0x000fc4000fffe006 */
[----:B------:R-:W-:Y:S02]  /*06c0*/  CS2R R36, SRZ ;  /* 0x0000000000247805 */ /* 0x000fe4000001ff00 */
[----:B------:R-:W-:Y:S02]  /*06d0*/  CS2R R38, SRZ ;  /* 0x0000000000267805 */ /* 0x000fe4000001ff00 */
[----:B------:R-:W-:Y:S01]  /*06e0*/  CS2R R22, SRZ ;  /* 0x0000000000167805 */ /* 0x000fe2000001ff00 */
[----:B0-----:R-:W-:Y:S01]  /*06f0*/  IMAD R7, R4, UR6, RZ ;  /* 0x0000000604077c24 */ /* 0x001fe2000f8e02ff */
[----:B------:R-:W-:Y:S01]  /*0700*/  SHF.L.U32 R16, R15, 0x1, RZ ;  /* 0x000000010f107819 */ /* 0x000fe200000006ff */
[----:B------:R-:W-:Y:S01]  /*0710*/  UMOV UR4, URZ ;  /* 0x000000ff00047c82 */ /* 0x000fe20008000000 */
[----:B------:R-:W-:Y:S02]  /*0720*/  LOP3.LUT R4, R18, 0x30, R13, 0x78, !PT ;  /* 0x0000003012047812 */ /* 0x000fe400078e780d */
[C---:B------:R-:W-:Y:S01]  /*0730*/  SHF.L.U32 R11, R7.reuse, 0x1, RZ ;  /* 0x00000001070b7819 */ /* 0x040fe200000006ff */
[----:B------:R-:W-:-:S03]  /*0740*/  IMAD.HI R7, R7, 0x2, RZ ;  /* 0x0000000207077827 */ /* 0x000fc600078e02ff */
[----:B--2---:R-:W-:Y:S01]  /*0750*/  IADD3 R85, P0, P1, R16, UR8, R11 ;  /* 0x0000000810557c10 */ /* 0x004fe2000f91e00b */
[----:B------:R-:W-:Y:S01]  /*0760*/  IMAD R16, R12, R5, RZ ;  /* 0x000000050c107224 */ /* 0x000fe200078e02ff */
[----:B------:R-:W0:Y:S01]  /*0770*/  LDCU UR8, c[0x0][0x3a8] ;  /* 0x00007500ff0877ac */ /* 0x000e220008000800 */
[----:B---3--:R-:W-:Y:S02]  /*0780*/  IMAD R13, R14, R9, RZ ;  /* 0x000000090e0d7224 */ /* 0x008fe400078e02ff */
[----:B------:R-:W-:Y:S01]  /*0790*/  IMAD R8, R8, UR6, RZ ;  /* 0x0000000608087c24 */ /* 0x000fe2000f8e02ff */
[----:B------:R-:W-:Y:S01]  /*07a0*/  LEA R96, P2, R16, R85, 0x1 ;  /* 0x0000005510607211 */ /* 0x000fe200078408ff */
[----:B------:R-:W-:-:S03]  /*07b0*/  IMAD.HI R14, R15, 0x2, RZ ;  /* 0x000000020f0e7827 */ /* 0x000fc600078e02ff */
[----:B------:R-:W-:Y:S01]  /*07c0*/  SHF.L.U32 R11, R8, 0x1, RZ ;  /* 0x00000001080b7819 */ /* 0x000fe200000006ff */
[----:B-----5:R-:W-:Y:S01]  /*07d0*/  IMAD R15, R12, R21, RZ ;  /* 0x000000150c0f7224 */ /* 0x020fe200078e02ff */
[----:B------:R-:W-:Y:S01]  /*07e0*/  LEA R12, R5, R16, 0x2 ;  /* 0x00000010050c7211 */ /* 0x000fe200078e10ff */
[----:B------:R-:W-:Y:S01]  /*07f0*/  IMAD.SHL.U32 R18, R13, 0x2, RZ ;  /* 0x000000020d127824 */ /* 0x000fe200078e00ff */
[----:B------:R-:W-:Y:S01]  /*0800*/  IADD3.X R19, PT, PT, R14, UR9, R7, P0, P1 ;  /* 0x000000090e137c10 */ /* 0x000fe200087e2407 */
[----:B------:R-:W-:Y:S01]  /*0810*/  IMAD R7, R10, R5, RZ ;  /* 0x000000050a077224 */ /* 0x000fe200078e02ff */
[----:B------:R-:W-:Y:S01]  /*0820*/  LEA R14, R5, R12, 0x2 ;  /* 0x0000000c050e7211 */ /* 0x000fe200078e10ff */
[----:B------:R-:W-:Y:S01]  /*0830*/  IMAD.HI R20, R13, 0x2, RZ ;  /* 0x000000020d147827 */ /* 0x000fe200078e02ff */
[----:B----4-:R-:W-:Y:S02]  /*0840*/  IADD3 R64, P0, P1, R18, UR12, R11 ;  /* 0x0000000c12407c10 */ /* 0x010fe4000f91e00b */
[----:B------:R-:W-:Y:S01]  /*0850*/  LEA.HI.X.SX32 R97, R16, R19, 0x1, P2 ;  /* 0x0000001310617211 */ /* 0x000fe200010f0eff */
[----:B------:R-:W-:Y:S01]  /*0860*/  IMAD.HI R11, R8, 0x2, RZ ;  /* 0x00000002080b7827 */ /* 0x000fe200078e02ff */
[----:B------:R-:W-:-:S02]  /*0870*/  LEA R82, P5, R7, R85, 0x1 ;  /* 0x0000005507527211 */ /* 0x000fc400078a08ff */
[----:B------:R-:W-:Y:S01]  /*0880*/  LEA R17, R21, R15, 0x2 ;  /* 0x0000000f15117211 */ /* 0x000fe200078e10ff */
[----:B------:R-:W-:Y:S01]  /*0890*/  IMAD R8, R5, 0x4, R14 ;  /* 0x0000000405087824 */ /* 0x000fe200078e020e */
[----:B------:R-:W-:Y:S02]  /*08a0*/  LEA.HI.X.SX32 R83, R7, R19, 0x1, P5 ;  /* 0x0000001307537211 */ /* 0x000fe400028f0eff */
[-C--:B------:R-:W-:Y:S02]  /*08b0*/  LEA R94, P3, R12, R85.reuse, 0x1 ;  /* 0x000000550c5e7211 */ /* 0x080fe400078608ff */
[C---:B------:R-:W-:Y:S02]  /*08c0*/  LEA R18, R5.reuse, R8, 0x2 ;  /* 0x0000000805127211 */ /* 0x040fe400078e10ff */
[----:B------:R-:W-:Y:S02]  /*08d0*/  LEA R92, P4, R14, R85, 0x1 ;  /* 0x000000550e5c7211 */ /* 0x000fe400078808ff */
[----:B------:R-:W-:-:S02]  /*08e0*/  LEA R16, R5, R18, 0x2 ;  /* 0x0000001205107211 */ /* 0x000fc400078e10ff */
[----:B------:R-:W-:Y:S02]  /*08f0*/  LEA R13, R21, R17, 0x2 ;  /* 0x00000011150d7211 */ /* 0x000fe400078e10ff */
[-C--:B------:R-:W-:Y:S01]  /*0900*/  LEA.HI.X.SX32 R95, R12, R19.reuse, 0x1, P3 ;  /* 0x000000130c5f7211 */ /* 0x080fe200018f0eff */
[----:B------:R-:W-:Y:S01]  /*0910*/  IMAD R7, R5, 0x4, R16 ;  /* 0x0000000405077824 */ /* 0x000fe200078e0210 */
[----:B------:R-:W-:Y:S02]  /*0920*/  LEA.HI.X.SX32 R93, R14, R19, 0x1, P4 ;  /* 0x000000130e5d7211 */ /* 0x000fe400020f0eff */
[-C--:B------:R-:W-:Y:S02]  /*0930*/  LEA R90, P2, R8, R85.reuse, 0x1 ;  /* 0x00000055085a7211 */ /* 0x080fe400078408ff */
[-C--:B------:R-:W-:Y:S02]  /*0940*/  LEA R84, P5, R7, R85.reuse, 0x1 ;  /* 0x0000005507547211 */ /* 0x080fe400078a08ff */
[----:B------:R-:W-:-:S02]  /*0950*/  LEA R88, P3, R18, R85, 0x1 ;  /* 0x0000005512587211 */ /* 0x000fc400078608ff */
[----:B------:R-:W-:Y:S02]  /*0960*/  LEA R86, P4, R16, R85, 0x1 ;  /* 0x0000005510567211 */ /* 0x000fe400078808ff */
[----:B------:R-:W-:Y:S02]  /*0970*/  LEA.HI.X.SX32 R85, R7, R19, 0x1, P5 ;  /* 0x0000001307557211 */ /* 0x000fe400028f0eff */
[C---:B------:R-:W-:Y:S02]  /*0980*/  LEA R7, R21.reuse, R13, 0x2 ;  /* 0x0000000d15077211 */ /* 0x040fe400078e10ff */
[----:B------:R-:W-:Y:S01]  /*0990*/  IADD3.X R20, PT, PT, R20, UR13, R11, P0, P1 ;  /* 0x0000000d14147c10 */ /* 0x000fe200087e240b */
[----:B------:R-:W-:Y:S01]  /*09a0*/  IMAD R11, R10, R21, RZ ;  /* 0x000000150a0b7224 */ /* 0x000fe200078e02ff */
[----:B------:R-:W-:Y:S02]  /*09b0*/  LEA.HI.X.SX32 R91, R8, R19, 0x1, P2 ;  /* 0x00000013085b7211 */ /* 0x000fe400010f0eff */
[----:B------:R-:W-:-:S02]  /*09c0*/  LEA R8, R21, R7, 0x2 ;  /* 0x0000000715087211 */ /* 0x000fc400078e10ff */
[----:B------:R-:W-:Y:S02]  /*09d0*/  LEA.HI.X.SX32 R89, R18, R19, 0x1, P3 ;  /* 0x0000001312597211 */ /* 0x000fe400018f0eff */
[----:B------:R-:W-:Y:S02]  /*09e0*/  LEA R60, P3, R11, R64, 0x1 ;  /* 0x000000400b3c7211 */ /* 0x000fe400078608ff */
[----:B------:R-:W-:Y:S02]  /*09f0*/  LEA R10, R21, R8, 0x2 ;  /* 0x00000008150a7211 */ /* 0x000fe400078e10ff */
[-C--:B------:R-:W-:Y:S02]  /*0a00*/  LEA R80, P0, R15, R64.reuse, 0x1 ;  /* 0x000000400f507211 */ /* 0x080fe400078008ff */
[-C--:B------:R-:W-:Y:S02]  /*0a10*/  LEA R78, P1, R17, R64.reuse, 0x1 ;  /* 0x00000040114e7211 */ /* 0x080fe400078208ff */
[----:B------:R-:W-:-:S02]  /*0a20*/  LEA R76, P2, R13, R64, 0x1 ;  /* 0x000000400d4c7211 */ /* 0x000fc400078408ff */
[-C--:B------:R-:W-:Y:S01]  /*0a30*/  LEA.HI.X.SX32 R61, R11, R20.reuse, 0x1, P3 ;  /* 0x000000140b3d7211 */ /* 0x080fe200018f0eff */
[----:B------:R-:W-:Y:S01]  /*0a40*/  IMAD R11, R21, 0x4, R10 ;  /* 0x00000004150b7824 */ /* 0x000fe200078e020a */
[-C--:B------:R-:W-:Y:S02]  /*0a50*/  LEA.HI.X.SX32 R81, R15, R20.reuse, 0x1, P0 ;  /* 0x000000140f517211 */ /* 0x080fe400000f0eff */
[-C--:B------:R-:W-:Y:S02]  /*0a60*/  LEA.HI.X.SX32 R79, R17, R20.reuse, 0x1, P1 ;  /* 0x00000014114f7211 */ /* 0x080fe400008f0eff */
[----:B------:R-:W-:Y:S02]  /*0a70*/  LEA.HI.X.SX32 R77, R13, R20, 0x1, P2 ;  /* 0x000000140d4d7211 */ /* 0x000fe400010f0eff */
[-C--:B------:R-:W-:Y:S02]  /*0a80*/  LEA R74, P0, R7, R64.reuse, 0x1 ;  /* 0x00000040074a7211 */ /* 0x080fe400078008ff */
[----:B------:R-:W-:-:S02]  /*0a90*/  LEA R72, P1, R8, R64, 0x1 ;  /* 0x0000004008487211 */ /* 0x000fc400078208ff */
[-C--:B------:R-:W-:Y:S02]  /*0aa0*/  LEA R68, P2, R10, R64.reuse, 0x1 ;  /* 0x000000400a447211 */ /* 0x080fe400078408ff */
[----:B------:R-:W-:Y:S02]  /*0ab0*/  LEA R64, P3, R11, R64, 0x1 ;  /* 0x000000400b407211 */ /* 0x000fe400078608ff */
[-C--:B------:R-:W-:Y:S02]  /*0ac0*/  LEA.HI.X.SX32 R75, R7, R20.reuse, 0x1, P0 ;  /* 0x00000014074b7211 */ /* 0x080fe400000f0eff */
[-C--:B------:R-:W-:Y:S01]  /*0ad0*/  LEA.HI.X.SX32 R73, R8, R20.reuse, 0x1, P1 ;  /* 0x0000001408497211 */ /* 0x080fe200008f0eff */
[----:B------:R-:W-:Y:S01]  /*0ae0*/  IMAD.MOV.U32 R8, RZ, RZ, RZ ;  /* 0x000000ffff087224 */ /* 0x000fe200078e00ff */
[-C--:B------:R-:W-:Y:S02]  /*0af0*/  LEA.HI.X.SX32 R69, R10, R20.reuse, 0x1, P2 ;  /* 0x000000140a457211 */ /* 0x080fe400010f0eff */
[----:B------:R-:W-:-:S02]  /*0b00*/  LEA.HI.X.SX32 R65, R11, R20, 0x1, P3 ;  /* 0x000000140b417211 */ /* 0x000fc400018f0eff */
[----:B------:R-:W-:Y:S02]  /*0b10*/  CS2R R20, SRZ ;  /* 0x0000000000147805 */ /* 0x000fe4000001ff00 */
[----:B------:R-:W-:Y:S02]  /*0b20*/  LEA.HI.X.SX32 R87, R16, R19, 0x1, P4 ;  /* 0x0000001310577211 */ /* 0x000fe400020f0eff */
[----:B------:R-:W-:Y:S02]  /*0b30*/  MOV R11, 0x3f800000 ;  /* 0x3f800000000b7802 */ /* 0x000fe40000000f00 */
[----:B------:R-:W-:Y:S02]  /*0b40*/  MOV R10, RZ ;  /* 0x000000ff000a7202 */ /* 0x000fe40000000f00 */
[----:B0-----:R-:W-:-:S07]  /*0b50*/  MOV R7, 0x3f800000 ;  /* 0x3f80000000077802 */ /* 0x001fce0000000f00 */
.L_x_1:
[----:B------:R-:W-:-:S04]  /*0b60*/  IMAD.WIDE R26, R10, 0x2, R92 ;  /* 0x000000020a1a7825 */ /* 0x000fc800078e025c */
[C---:B------:R-:W-:Y:S02]  /*0b70*/  IMAD.WIDE R18, R10.reuse, 0x2, R96 ;  /* 0x000000020a127825 */ /* 0x040fe400078e0260 */
[----:B------:R-:W2:Y:S02]  /*0b80*/  LDG.E.U16 R27, desc[UR10][R26.64] ;  /* 0x0000000a1a1b7981 */ /* 0x000ea4000c1e1500 */
[C---:B------:R-:W-:Y:S02]  /*0b90*/  IMAD.WIDE R28, R10.reuse, 0x2, R88 ;  /* 0x000000020a1c7825 */ /* 0x040fe400078e0258 */
[----:B------:R-:W3:Y:S02]  /*0ba0*/  LDG.E.U16 R33, desc[UR10][R18.64] ;  /* 0x0000000a12217981 */ /* 0x000ee4000c1e1500 */
[C---:B------:R-:W-:Y:S02]  /*0bb0*/  IMAD.WIDE R30, R10.reuse, 0x2, R84 ;  /* 0x000000020a1e7825 */ /* 0x040fe400078e0254 */
[----:B------:R-:W4:Y:S02]  /*0bc0*/  LDG.E.U16 R49, desc[UR10][R28.64] ;  /* 0x0000000a1c317981 */ /* 0x000f24000c1e1500 */
[----:B------:R-:W-:-:S02]  /*0bd0*/  IMAD.WIDE R24, R10, 0x2, R94 ;  /* 0x000000020a187825 */ /* 0x000fc400078e025e */
[----:B------:R-:W5:Y:S02]  /*0be0*/  LDG.E.U16 R51, desc[UR10][R30.64] ;  /* 0x0000000a1e337981 */ /* 0x000f64000c1e1500 */
[C---:B------:R-:W-:Y:S02]  /*0bf0*/  IMAD.WIDE R16, R10.reuse, 0x2, R90 ;  /* 0x000000020a107825 */ /* 0x040fe400078e025a */
[----:B------:R-:W5:Y:S02]  /*0c00*/  LDG.E.U16 R52, desc[UR10][R24.64] ;  /* 0x0000000a18347981 */ /* 0x000f64000c1e1500 */
[C---:B------:R-:W-:Y:S02]  /*0c10*/  IMAD.WIDE R12, R10.reuse, 0x2, R86 ;  /* 0x000000020a0c7825 */ /* 0x040fe400078e0256 */
[----:B------:R-:W5:Y:S02]  /*0c20*/  LDG.E.U16 R56, desc[UR10][R16.64] ;  /* 0x0000000a10387981 */ /* 0x000f64000c1e1500 */
[----:B------:R-:W-:-:S02]  /*0c30*/  IMAD.WIDE R14, R10, 0x2, R82 ;  /* 0x000000020a0e7825 */ /* 0x000fc400078e0252 */
[----:B------:R-:W5:Y:S04]  /*0c40*/  LDG.E.U16 R58, desc[UR10][R12.64] ;  /* 0x0000000a0c3a7981 */ /* 0x000f68000c1e1500 */
[----:B------:R-:W5:Y:S01]  /*0c50*/  LDG.E.U16 R66, desc[UR10][R14.64] ;  /* 0x0000000a0e427981 */ /* 0x000f62000c1e1500 */
[----:B------:R-:W-:Y:S01]  /*0c60*/  BAR.SYNC.DEFER_BLOCKING 0x0 ;  /* 0x0000000000007b1d */ /* 0x000fe20000010000 */
[----:B------:R-:W-:-:S05]  /*0c70*/  IMAD.WIDE R70, R8, 0x2, R78 ;  /* 0x0000000208467825 */ /* 0x000fca00078e024e */
[----:B--2---:R-:W-:Y:S04]  /*0c80*/  STS.U16 [R2+UR5+0xa00], R27 ;  /* 0x000a001b02007988 */ /* 0x004fe80008000405 */
[----:B---3--:R-:W-:Y:S04]  /*0c90*/  STS.U16 [R2+UR5+0x800], R33 ;  /* 0x0008002102007988 */ /* 0x008fe80008000405 */
[----:B----4-:R-:W-:Y:S04]  /*0ca0*/  STS.U16 [R2+UR5+0xc00], R49 ;  /* 0x000c003102007988 */ /* 0x010fe80008000405 */
[----:B-----5:R-:W-:Y:S04]  /*0cb0*/  STS.U16 [R2+UR5+0xe00], R51 ;  /* 0x000e003302007988 */ /* 0x020fe80008000405 */
[----:B------:R-:W-:Y:S04]  /*0cc0*/  STS.U16 [R3+UR5+0x900], R52 ;  /* 0x0009003403007988 */ /* 0x000fe80008000405 */
[----:B------:R-:W-:Y:S04]  /*0cd0*/  STS.U16 [R3+UR5+0xb00], R56 ;  /* 0x000b003803007988 */ /* 0x000fe80008000405 */
[----:B------:R-:W-:Y:S04]  /*0ce0*/  STS.U16 [R3+UR5+0xd00], R58 ;  /* 0x000d003a03007988 */ /* 0x000fe80008000405 */
[----:B------:R-:W-:Y:S01]  /*0cf0*/  STS.U16 [R3+UR5+0xf00], R66 ;  /* 0x000f004203007988 */ /* 0x000fe20008000405 */
[----:B------:R-:W-:Y:S06]  /*0d00*/  BAR.SYNC.DEFER_BLOCKING 0x0 ;  /* 0x0000000000007b1d */ /* 0x000fec0000010000 */
[----:B------:R-:W-:Y:S04]  /*0d10*/  LDSM.16.MT88.4 R28, [R6] ;  /* 0x00000000061c783b */ /* 0x000fe80000004200 */
[----:B------:R-:W0:Y:S04]  /*0d20*/  LDSM.16.M88.4 R16, [R4+UR5+0x800] ;  /* 0x000800050410783b */ /* 0x000e280008000200 */
[----:B------:R-:W-:Y:S04]  /*0d30*/  LDSM.16.MT88.4 R32, [R6+0x400] ;  /* 0x000400000620783b */ /* 0x000fe80000004200 */
[----:B------:R-:W1:Y:S04]  /*0d40*/  LDSM.16.M88.4 R12, [R4+UR5+0xa00] ;  /* 0x000a0005040c783b */ /* 0x000e680008000200 */
[----:B------:R-:W2:Y:S04]  /*0d50*/  LDSM.16.M88.4 R24, [R4+UR5+0xc00] ;  /* 0x000c00050418783b */ /* 0x000ea80008000200 */
[----:B------:R-:W3:Y:S01]  /*0d60*/  LDSM.16.M88.4 R48, [R4+UR5+0xe00] ;  /* 0x000e00050430783b */ /* 0x000ee20008000200 */
[C---:B0-----:R-:W-:Y:S08]  /*0d70*/  HMMA.16816.F32.BF16 R52, R28.reuse, R16, RZ ;  /* 0x000000101c34723c */ /* 0x041ff000000418ff */
[----:B-1----:R-:W-:-:S12]  /*0d80*/  HMMA.16816.F32.BF16 R56, R28, R12, RZ ;  /* 0x0000000c1c38723c */ /* 0x002fd800000418ff */
[----:B------:R-:W-:Y:S08]  /*0d90*/  HMMA.16816.F32.BF16 R16, R32, R18, R52 ;  /* 0x000000122010723c */ /* 0x000ff00000041834 */
[C---:B--2---:R-:W-:Y:S08]  /*0da0*/  HMMA.16816.F32.BF16 R52, R28.reuse, R24, RZ ;  /* 0x000000181c34723c */ /* 0x044ff000000418ff */
[----:B---3--:R-:W-:Y:S01]  /*0db0*/  HMMA.16816.F32.BF16 R28, R28, R48, RZ ;  /* 0x000000301c1c723c */ /* 0x008fe200000418ff */
[----:B------:R-:W-:-:S04]  /*0dc0*/  IMAD.WIDE R66, R8, 0x2, R76 ;  /* 0x0000000208427825 */ /* 0x000fc800078e024c */
[C---:B------:R-:W-:Y:S02]  /*0dd0*/  IMAD.WIDE R48, R8.reuse, 0x2, R64 ;  /* 0x0000000208307825 */ /* 0x040fe400078e0240 */
[----:B------:R-:W2:Y:S01]  /*0de0*/  LDG.E.U16 R67, desc[UR10][R66.64] ;  /* 0x0000000a42437981 */ /* 0x000ea2000c1e1500 */
[C---:B------:R-:W-:Y:S01]  /*0df0*/  HMMA.16816.F32.BF16 R12, R32.reuse, R14, R56 ;  /* 0x0000000e200c723c */ /* 0x040fe20000041838 */
[C---:B------:R-:W-:Y:S02]  /*0e00*/  IMAD.WIDE R56, R8.reuse, 0x2, R74 ;  /* 0x0000000208387825 */ /* 0x040fe400078e024a */
[----:B------:R-:W3:Y:S04]  /*0e10*/  LDG.E.U16 R49, desc[UR10][R48.64] ;  /* 0x0000000a30317981 */ /* 0x000ee8000c1e1500 */
[----:B------:R-:W4:Y:S01]  /*0e20*/  LDG.E.U16 R56, desc[UR10][R56.64] ;  /* 0x0000000a38387981 */ /* 0x000f22000c1e1500 */
[----:B------:R-:W-:Y:S01]  /*0e30*/  HMMA.16816.F32.BF16 R24, R32, R26, R52 ;  /* 0x0000001a2018723c */ /* 0x000fe20000041834 */
[----:B------:R-:W-:-:S04]  /*0e40*/  IMAD.WIDE R54, R8, 0x2, R80 ;  /* 0x0000000208367825 */ /* 0x000fc800078e0250 */
[C---:B------:R-:W-:Y:S01]  /*0e50*/  IMAD.WIDE R52, R8.reuse, 0x2, R72 ;  /* 0x0000000208347825 */ /* 0x040fe200078e0248 */
[----:B------:R0:W5:Y:S02]  /*0e60*/  LDG.E.U16 R59, desc[UR10][R54.64] ;  /* 0x0000000a363b7981 */ /* 0x000164000c1e1500 */
[----:B------:R-:W-:Y:S01]  /*0e70*/  HMMA.16816.F32.BF16 R28, R32, R50, R28 ;  /* 0x00000032201c723c */ /* 0x000fe2000004181c */
[C---:B------:R-:W-:Y:S01]  /*0e80*/  IMAD.WIDE R34, R8.reuse, 0x2, R68 ;  /* 0x0000000208227825 */ /* 0x040fe200078e0244 */
[----:B------:R1:W4:Y:S03]  /*0e90*/  LDG.E.U16 R51, desc[UR10][R52.64] ;  /* 0x0000000a34337981 */ /* 0x000326000c1e1500 */
[----:B------:R-:W-:Y:S01]  /*0ea0*/  IMAD.WIDE R32, R8, 0x2, R60 ;  /* 0x0000000208207825 */ /* 0x000fe200078e023c */
[----:B------:R-:W4:Y:S04]  /*0eb0*/  LDG.E.U16 R50, desc[UR10][R70.64] ;  /* 0x0000000a46327981 */ /* 0x000f28000c1e1500 */
[----:B------:R1:W4:Y:S04]  /*0ec0*/  LDG.E.U16 R98, desc[UR10][R34.64] ;  /* 0x0000000a22627981 */ /* 0x000328000c1e1500 */
[----:B------:R1:W4:Y:S01]  /*0ed0*/  LDG.E.U16 R100, desc[UR10][R32.64] ;  /* 0x0000000a20647981 */ /* 0x000322000c1e1500 */
[----:B0-----:R-:W-:Y:S01]  /*0ee0*/  FMUL R54, R16, UR8 ;  /* 0x0000000810367c20 */ /* 0x001fe20008400000 */
[----:B------:R-:W-:Y:S01]  /*0ef0*/  FMUL R55, R17, UR8 ;  /* 0x0000000811377c20 */ /* 0x000fe20008400000 */
[----:B------:R-:W-:Y:S01]  /*0f00*/  FMUL R58, R12, UR8 ;  /* 0x000000080c3a7c20 */ /* 0x000fe20008400000 */
[----:B-1----:R-:W-:Y:S01]  /*0f10*/  FMUL R53, R24, UR8 ;  /* 0x0000000818357c20 */ /* 0x002fe20008400000 */
[----:B------:R-:W-:Y:S01]  /*0f20*/  FMUL R48, R25, UR8 ;  /* 0x0000000819307c20 */ /* 0x000fe20008400000 */
[----:B------:R-:W-:Y:S01]  /*0f30*/  FMUL R34, R19, UR8 ;  /* 0x0000000813227c20 */ /* 0x000fe20008400000 */
[----:B------:R-:W-:Y:S01]  /*0f40*/  FMUL R35, R14, UR8 ;  /* 0x000000080e237c20 */ /* 0x000fe20008400000 */
[----:B------:R-:W-:Y:S01]  /*0f50*/  FMNMX3 R55, R54, R55, R58, !PT ;  /* 0x0000003736377276 */ /* 0x000fe2000780003a */
[----:B------:R-:W-:Y:S01]  /*0f60*/  FMUL R54, R13, UR8 ;  /* 0x000000080d367c20 */ /* 0x000fe20008400000 */
[----:B------:R-:W-:Y:S01]  /*0f70*/  FMUL R33, R18, UR8 ;  /* 0x0000000812217c20 */ /* 0x000fe20008400000 */
[----:B------:R-:W-:Y:S01]  /*0f80*/  FMUL R32, R29, UR8 ;  /* 0x000000081d207c20 */ /* 0x000fe20008400000 */
[----:B------:R-:W-:Y:S02]  /*0f90*/  BAR.SYNC.DEFER_BLOCKING 0x0 ;  /* 0x0000000000007b1d */ /* 0x000fe40000010000 */
[----:B------:R-:W-:Y:S01]  /*0fa0*/  FMNMX3 R54, R55, R54, R53, !PT ;  /* 0x0000003637367276 */ /* 0x000fe20007800035 */
[----:B------:R-:W-:-:S05]  /*0fb0*/  FMUL R53, R28, UR8 ;  /* 0x000000081c357c20 */ /* 0x000fca0008400000 */
[----:B------:R-:W-:Y:S02]  /*0fc0*/  FMNMX3 R53, R54, R48, R53, !PT ;  /* 0x0000003036357276 */ /* 0x000fe40007800035 */
[----:B------:R-:W-:Y:S01]  /*0fd0*/  FMNMX3 R48, R33, R34, R35, !PT ;  /* 0x0000002221307276 */ /* 0x000fe20007800023 */
[----:B------:R-:W-:Y:S01]  /*0fe0*/  FMUL R34, R15, UR8 ;  /* 0x000000080f227c20 */ /* 0x000fe20008400000 */
[----:B------:R-:W-:Y:S01]  /*0ff0*/  FMUL R35, R26, UR8 ;  /* 0x000000081a237c20 */ /* 0x000fe20008400000 */
[----:B------:R-:W-:-:S04]  /*1000*/  FMNMX R32, R32, R53, !PT ;  /* 0x0000003520207209 */ /* 0x000fc80007800000 */
[----:B------:R-:W-:Y:S01]  /*1010*/  FMNMX3 R48, R48, R34, R35, !PT ;  /* 0x0000002230307276 */ /* 0x000fe20007800023 */
[----:B------:R-:W-:Y:S01]  /*1020*/  FMUL R34, R27, UR8 ;  /* 0x000000081b227c20 */ /* 0x000fe20008400000 */
[----:B------:R-:W-:Y:S01]  /*1030*/  FMUL R35, R30, UR8 ;  /* 0x000000081e237c20 */ /* 0x000fe20008400000 */
[----:B------:R-:W0:Y:S04]  /*1040*/  SHFL.BFLY PT, R33, R32, 0x2, 0x1f ;  /* 0x0c401f0020217f89 */ /* 0x000e2800000e0000 */
[----:B------:R-:W-:Y:S01]  /*1050*/  FMNMX3 R35, R48, R34, R35, !PT ;  /* 0x0000002230237276 */ /* 0x000fe20007800023 */
[----:B------:R-:W-:-:S05]  /*1060*/  FMUL R34, R31, UR8 ;  /* 0x000000081f227c20 */ /* 0x000fca0008400000 */
[----:B------:R-:W-:-:S05]  /*1070*/  FMNMX R34, R34, R35, !PT ;  /* 0x0000002322227209 */ /* 0x000fca0007800000 */
[----:B------:R-:W1:Y:S01]  /*1080*/  SHFL.BFLY PT, R53, R34, 0x2, 0x1f ;  /* 0x0c401f0022357f89 */ /* 0x000e6200000e0000 */
[----:B0-----:R-:W-:-:S05]  /*1090*/  FMNMX R48, R32, R33, !PT ;  /* 0x0000002120307209 */ /* 0x001fca0007800000 */
[----:B------:R-:W0:Y:S01]  /*10a0*/  SHFL.BFLY PT, R52, R48, 0x1, 0x1f ;  /* 0x0c201f0030347f89 */ /* 0x000e2200000e0000 */
[----:B-1----:R-:W-:-:S05]  /*10b0*/  FMNMX R53, R34, R53, !PT ;  /* 0x0000003522357209 */ /* 0x002fca0007800000 */
[----:B------:R-:W1:Y:S01]  /*10c0*/  SHFL.BFLY PT, R32, R53, 0x1, 0x1f ;  /* 0x0c201f0035207f89 */ /* 0x000e6200000e0000 */
[----:B0-----:R-:W-:-:S05]  /*10d0*/  FMNMX3 R52, R48, R52, R63, !PT ;  /* 0x0000003430347276 */ /* 0x001fca000780003f */
[--C-:B------:R-:W-:Y:S01]  /*10e0*/  FFMA R12, R12, UR8, -R52.reuse ;  /* 0x000000080c0c7c23 */ /* 0x100fe20008000834 */
[----:B------:R-:W-:-:S03]  /*10f0*/  FFMA R16, R16, UR8, -R52 ;  /* 0x0000000810107c23 */ /* 0x000fc60008000834 */
[----:B------:R-:W-:Y:S01]  /*1100*/  FMUL R12, R12, 1.4426950216293334961 ;  /* 0x3fb8aa3b0c0c7820 */ /* 0x000fe20000400000 */
[----:B------:R-:W-:Y:S01]  /*1110*/  FMUL R16, R16, 1.4426950216293334961 ;  /* 0x3fb8aa3b10107820 */ /* 0x000fe20000400000 */
[----:B-1----:R-:W-:Y:S02]  /*1120*/  FMNMX3 R53, R53, R32, R62, !PT ;  /* 0x0000002035357276 */ /* 0x002fe4000780003e */
[----:B------:R0:W-:Y:S01]  /*1130*/  MUFU.EX2 R57, R12 ;  /* 0x0000000c00397308 */ /* 0x0001e20000000800 */
[----:B------:R-:W-:Y:S02]  /*1140*/  FFMA R13, R13, UR8, -R52 ;  /* 0x000000080d0d7c23 */ /* 0x000fe40008000834 */
[----:B------:R-:W-:Y:S02]  /*1150*/  FFMA R14, R14, UR8, -R53 ;  /* 0x000000080e0e7c23 */ /* 0x000fe40008000835 */
[----:B------:R-:W-:Y:S01]  /*1160*/  FMUL R13, R13, 1.4426950216293334961 ;  /* 0x3fb8aa3b0d0d7820 */ /* 0x000fe20000400000 */
[----:B0-----:R-:W-:-:S02]  /*1170*/  FADD R12, -R53, R62 ;  /* 0x0000003e350c7221 */ /* 0x001fc40000000100 */
[----:B------:R0:W-:Y:S01]  /*1180*/  MUFU.EX2 R55, R16 ;  /* 0x0000001000377308 */ /* 0x0001e20000000800 */
[----:B------:R-:W-:Y:S01]  /*1190*/  FMUL R14, R14, 1.4426950216293334961 ;  /* 0x3fb8aa3b0e0e7820 */ /* 0x000fe20000400000 */
[--C-:B------:R-:W-:Y:S01]  /*11a0*/  FFMA R15, R15, UR8, -R53.reuse ;  /* 0x000000080f0f7c23 */ /* 0x100fe20008000835 */
[----:B------:R-:W-:Y:S01]  /*11b0*/  FMUL R12, R12, 1.4426950216293334961 ;  /* 0x3fb8aa3b0c0c7820 */ /* 0x000fe20000400000 */
[----:B------:R-:W-:Y:S01]  /*11c0*/  FFMA R17, R17, UR8, -R52 ;  /* 0x0000000811117c23 */ /* 0x000fe20008000834 */
[--C-:B------:R-:W-:Y:S01]  /*11d0*/  FFMA R18, R18, UR8, -R53.reuse ;  /* 0x0000000812127c23 */ /* 0x100fe20008000835 */
[----:B------:R-:W-:Y:S01]  /*11e0*/  FFMA R19, R19, UR8, -R53 ;  /* 0x0000000813137c23 */ /* 0x000fe20008000835 */
[----:B0-----:R-:W-:Y:S01]  /*11f0*/  FADD R16, -R52, R63 ;  /* 0x0000003f34107221 */ /* 0x001fe20000000100 */
[----:B------:R-:W-:Y:S01]  /*1200*/  FMUL R17, R17, 1.4426950216293334961 ;  /* 0x3fb8aa3b11117820 */ /* 0x000fe20000400000 */
[----:B------:R-:W-:Y:S01]  /*1210*/  MUFU.EX2 R66, R13 ;  /* 0x0000000d00427308 */ /* 0x000fe20000000800 */
[----:B------:R-:W-:Y:S01]  /*1220*/  FMUL R18, R18, 1.4426950216293334961 ;  /* 0x3fb8aa3b12127820 */ /* 0x000fe20000400000 */
[----:B------:R-:W-:Y:S01]  /*1230*/  FMUL R16, R16, 1.4426950216293334961 ;  /* 0x3fb8aa3b10107820 */ /* 0x000fe20000400000 */
[----:B------:R-:W-:Y:S01]  /*1240*/  FMUL R19, R19, 1.4426950216293334961 ;  /* 0x3fb8aa3b13137820 */ /* 0x000fe20000400000 */
[----:B------:R-:W-:-:S04]  /*1250*/  FMUL R63, R15, 1.4426950216293334961 ;  /* 0x3fb8aa3b0f3f7820 */ /* 0x000fc80000400000 */
[----:B------:R-:W-:Y:S08]  /*1260*/  MUFU.EX2 R62, R14 ;  /* 0x0000000e003e7308 */ /* 0x000ff00000000800 */
[----:B------:R-:W0:Y:S08]  /*1270*/  MUFU.EX2 R58, R17 ;  /* 0x00000011003a7308 */ /* 0x000e300000000800 */
[----:B------:R-:W1:Y:S08]  /*1280*/  MUFU.EX2 R54, R16 ;  /* 0x0000001000367308 */ /* 0x000e700000000800 */
[----:B------:R-:W-:Y:S08]  /*1290*/  MUFU.EX2 R70, R19 ;  /* 0x0000001300467308 */ /* 0x000ff00000000800 */
[----:B------:R-:W-:Y:S01]  /*12a0*/  MUFU.EX2 R63, R63 ;  /* 0x0000003f003f7308 */ /* 0x000fe20000000800 */
[----:B0-----:R-:W-:Y:S01]  /*12b0*/  F2FP.BF16.F32.PACK_AB R48, R58, R55 ;  /* 0x000000373a30723e */ /* 0x001fe200000010ff */
[C---:B-1----:R-:W-:Y:S01]  /*12c0*/  FMUL R40, R54.reuse, R40 ;  /* 0x0000002836287220 */ /* 0x042fe20000400000 */
[----:B------:R-:W-:Y:S01]  /*12d0*/  FMUL R41, R54, R41 ;  /* 0x0000002936297220 */ /* 0x000fe20000400000 */
[--C-:B------:R-:W-:Y:S01]  /*12e0*/  FFMA R24, R24, UR8, -R52.reuse ;  /* 0x0000000818187c23 */ /* 0x100fe20008000834 */
[C---:B------:R-:W-:Y:S01]  /*12f0*/  FMUL R36, R54.reuse, R36 ;  /* 0x0000002436247220 */ /* 0x040fe20000400000 */
[----:B------:R-:W-:Y:S01]  /*1300*/  FMUL R37, R54, R37 ;  /* 0x0000002536257220 */ /* 0x000fe20000400000 */
[--C-:B------:R-:W-:Y:S01]  /*1310*/  FFMA R26, R26, UR8, -R53.reuse ;  /* 0x000000081a1a7c23 */ /* 0x100fe20008000835 */
[--C-:B------:R-:W-:Y:S01]  /*1320*/  FFMA R29, R29, UR8, -R52.reuse ;  /* 0x000000081d1d7c23 */ /* 0x100fe20008000834 */
[----:B------:R-:W-:Y:S01]  /*1330*/  FFMA R25, R25, UR8, -R52 ;  /* 0x0000000819197c23 */ /* 0x000fe20008000834 */
[----:B------:R-:W-:Y:S01]  /*1340*/  FFMA R27, R27, UR8, -R53 ;  /* 0x000000081b1b7c23 */ /* 0x000fe20008000835 */
[----:B------:R-:W-:-:S03]  /*1350*/  FMUL R26, R26, 1.4426950216293334961 ;  /* 0x3fb8aa3b1a1a7820 */ /* 0x000fc60000400000 */
[----:B------:R-:W-:Y:S01]  /*1360*/  FMUL R27, R27, 1.4426950216293334961 ;  /* 0x3fb8aa3b1b1b7820 */ /* 0x000fe20000400000 */
[----:B------:R-:W-:Y:S01]  /*1370*/  FADD R58, R55, R58 ;  /* 0x0000003a373a7221 */ /* 0x000fe20000000000 */
[----:B------:R-:W-:Y:S01]  /*1380*/  FFMA R28, R28, UR8, -R52 ;  /* 0x000000081c1c7c23 */ /* 0x000fe20008000834 */
[C---:B------:R-:W-:Y:S01]  /*1390*/  FMUL R44, R54.reuse, R44 ;  /* 0x0000002c362c7220 */ /* 0x040fe20000400000 */
[----:B------:R-:W-:Y:S01]  /*13a0*/  FMUL R45, R54, R45 ;  /* 0x0000002d362d7220 */ /* 0x000fe20000400000 */
[----:B--2---:R-:W-:Y:S04]  /*13b0*/  STS.U16 [R2+UR5+0xa00], R67 ;  /* 0x000a004302007988 */ /* 0x004fe80008000405 */
[----:B---3--:R-:W-:Y:S04]  /*13c0*/  STS.U16 [R2+UR5+0xe00], R49 ;  /* 0x000e003102007988 */ /* 0x008fe80008000405 */
[----:B-----5:R-:W-:Y:S04]  /*13d0*/  STS.U16 [R2+UR5+0x800], R59 ;  /* 0x0008003b02007988 */ /* 0x020fe80008000405 */
[----:B----4-:R-:W-:Y:S04]  /*13e0*/  STS.U16 [R2+UR5+0xc00], R51 ;  /* 0x000c003302007988 */ /* 0x010fe80008000405 */
[----:B------:R-:W-:Y:S04]  /*13f0*/  STS.U16 [R3+UR5+0x900], R50 ;  /* 0x0009003203007988 */ /* 0x000fe80008000405 */
[----:B------:R0:W-:Y:S04]  /*1400*/  STS.U16 [R3+UR5+0xb00], R56 ;  /* 0x000b003803007988 */ /* 0x0001e80008000405 */
[----:B------:R-:W-:Y:S04]  /*1410*/  STS.U16 [R3+UR5+0xd00], R98 ;  /* 0x000d006203007988 */ /* 0x000fe80008000405 */
[----:B------:R-:W-:Y:S01]  /*1420*/  STS.U16 [R3+UR5+0xf00], R100 ;  /* 0x000f006403007988 */ /* 0x000fe20008000405 */
[----:B------:R-:W-:Y:S06]  /*1430*/  BAR.SYNC.DEFER_BLOCKING 0x0 ;  /* 0x0000000000007b1d */ /* 0x000fec0000010000 */
[----:B0-----:R0:W-:Y:S08]  /*1440*/  MUFU.EX2 R56, R12 ;  /* 0x0000000c00387308 */ /* 0x0011f00000000800 */
[----:B------:R1:W2:Y:S01]  /*1450*/  MUFU.EX2 R59, R18 ;  /* 0x00000012003b7308 */ /* 0x0002a20000000800 */
[----:B0-----:R-:W0:Y:S04]  /*1460*/  LDSM.16.M88.4 R12, [R4+UR5+0xa00] ;  /* 0x000a0005040c783b */ /* 0x001e280008000200 */
[----:B-1----:R-:W1:Y:S04]  /*1470*/  LDSM.16.M88.4 R16, [R4+UR5+0xc00] ;  /* 0x000c00050410783b */ /* 0x002e680008000200 */
[----:B------:R-:W3:Y:S01]  /*1480*/  LDSM.16.M88.4 R32, [R4+UR5+0x800] ;  /* 0x000800050420783b */ /* 0x000ee20008000200 */
[----:B--2---:R-:W-:Y:S01]  /*1490*/  F2FP.BF16.F32.PACK_AB R49, R70, R59 ;  /* 0x0000003b4631723e */ /* 0x004fe200000010ff */
[----:B------:R-:W-:Y:S01]  /*14a0*/  FMUL R42, R56, R42 ;  /* 0x0000002a382a7220 */ /* 0x000fe20000400000 */
[----:B------:R-:W-:Y:S01]  /*14b0*/  F2FP.BF16.F32.PACK_AB R50, R66, R57 ;  /* 0x000000394232723e */ /* 0x000fe200000010ff */
[C---:B------:R-:W-:Y:S01]  /*14c0*/  FMUL R43, R56.reuse, R43 ;  /* 0x0000002b382b7220 */ /* 0x040fe20000400000 */
[----:B------:R-:W-:Y:S01]  /*14d0*/  F2FP.BF16.F32.PACK_AB R51, R63, R62 ;  /* 0x0000003e3f33723e */ /* 0x000fe200000010ff */
[C---:B------:R-:W-:Y:S01]  /*14e0*/  FMUL R38, R56.reuse, R38 ;  /* 0x0000002638267220 */ /* 0x040fe20000400000 */
[----:B------:R-:W-:Y:S01]  /*14f0*/  FMUL R39, R56, R39 ;  /* 0x0000002738277220 */ /* 0x000fe20000400000 */
[----:B------:R-:W-:Y:S01]  /*1500*/  FADD R59, R59, R70 ;  /* 0x000000463b3b7221 */ /* 0x000fe20000000000 */
[----:B------:R-:W-:-:S03]  /*1510*/  FADD R57, R57, R58 ;  /* 0x0000003a39397221 */ /* 0x000fc60000000000 */
[----:B------:R-:W-:Y:S01]  /*1520*/  FADD R62, R62, R59 ;  /* 0x0000003b3e3e7221 */ /* 0x000fe20000000000 */
[----:B0-----:R-:W-:Y:S01]  /*1530*/  HMMA.16816.F32.BF16 R40, R48, R12, R40 ;  /* 0x0000000c3028723c */ /* 0x001fe20000041828 */
[----:B------:R-:W-:Y:S01]  /*1540*/  FMUL R12, R24, 1.4426950216293334961 ;  /* 0x3fb8aa3b180c7820 */ /* 0x000fe20000400000 */
[----:B------:R-:W-:-:S06]  /*1550*/  FMUL R13, R25, 1.4426950216293334961 ;  /* 0x3fb8aa3b190d7820 */ /* 0x000fcc0000400000 */
[----:B-1----:R-:W-:Y:S01]  /*1560*/  HMMA.16816.F32.BF16 R36, R48, R16, R36 ;  /* 0x000000103024723c */ /* 0x002fe20000041824 */
[----:B------:R-:W-:Y:S01]  /*1570*/  FMUL R17, R29, 1.4426950216293334961 ;  /* 0x3fb8aa3b1d117820 */ /* 0x000fe20000400000 */
[----:B------:R-:W0:Y:S01]  /*1580*/  MUFU.EX2 R12, R12 ;  /* 0x0000000c000c7308 */ /* 0x000e220000000800 */
[----:B------:R-:W-:-:S07]  /*1590*/  FFMA R24, R30, UR8, -R53 ;  /* 0x000000081e187c23 */ /* 0x000fce0008000835 */
[----:B------:R-:W1:Y:S01]  /*15a0*/  MUFU.EX2 R29, R26 ;  /* 0x0000001a001d7308 */ /* 0x000e620000000800 */
[----:B------:R-:W-:Y:S01]  /*15b0*/  FMUL R16, R28, 1.4426950216293334961 ;  /* 0x3fb8aa3b1c107820 */ /* 0x000fe20000400000 */
[----:B------:R-:W-:-:S06]  /*15c0*/  FMUL R28, R24, 1.4426950216293334961 ;  /* 0x3fb8aa3b181c7820 */ /* 0x000fcc0000400000 */
[----:B------:R-:W2:Y:S01]  /*15d0*/  MUFU.EX2 R13, R13 ;  /* 0x0000000d000d7308 */ /* 0x000ea20000000800 */
[----:B------:R-:W-:-:S07]  /*15e0*/  FFMA R24, R31, UR8, -R53 ;  /* 0x000000081f187c23 */ /* 0x000fce0008000835 */
[----:B------:R-:W4:Y:S01]  /*15f0*/  MUFU.EX2 R30, R27 ;  /* 0x0000001b001e7308 */ /* 0x000f220000000800 */
[----:B------:R-:W-:Y:S01]  /*1600*/  FADD R57, R66, R57 ;  /* 0x0000003942397221 */ /* 0x000fe20000000000 */
[----:B------:R-:W-:Y:S01]  /*1610*/  FADD R62, R63, R62 ;  /* 0x0000003e3f3e7221 */ /* 0x000fe20000000000 */
[C---:B------:R-:W-:Y:S01]  /*1620*/  FMUL R46, R56.reuse, R46 ;  /* 0x0000002e382e7220 */ /* 0x040fe20000400000 */
[----:B------:R-:W-:Y:S01]  /*1630*/  FMUL R47, R56, R47 ;  /* 0x0000002f382f7220 */ /* 0x000fe20000400000 */
[----:B------:R-:W-:Y:S01]  /*1640*/  FMUL R58, R24, 1.4426950216293334961 ;  /* 0x3fb8aa3b183a7820 */ /* 0x000fe20000400000 */
[----:B0-----:R-:W-:Y:S01]  /*1650*/  FADD R24, R12, R57 ;  /* 0x000000390c187221 */ /* 0x001fe20000000000 */
[----:B-1----:R-:W-:Y:S01]  /*1660*/  FADD R25, R29, R62 ;  /* 0x0000003e1d197221 */ /* 0x002fe20000000000 */
[----:B------:R-:W0:Y:S03]  /*1670*/  MUFU.EX2 R16, R16 ;  /* 0x0000001000107308 */ /* 0x000e260000000800 */
[----:B---3--:R-:W-:Y:S01]  /*1680*/  HMMA.16816.F32.BF16 R44, R48, R32, R44 ;  /* 0x00000020302c723c */ /* 0x008fe2000004182c */
[----:B--2---:R-:W-:-:S04]  /*1690*/  FADD R33, R13, R24 ;  /* 0x000000180d217221 */ /* 0x004fc80000000000 */
[----:B------:R-:W1:Y:S01]  /*16a0*/  MUFU.EX2 R31, R28 ;  /* 0x0000001c001f7308 */ /* 0x000e620000000800 */
[----:B----4-:R-:W-:Y:S02]  /*16b0*/  FADD R32, R30, R25 ;  /* 0x000000191e207221 */ /* 0x010fe40000000000 */
[----:B------:R-:W2:Y:S05]  /*16c0*/  LDSM.16.M88.4 R24, [R4+UR5+0xe00] ;  /* 0x000e00050418783b */ /* 0x000eaa0008000200 */
[----:B------:R-:W3:Y:S08]  /*16d0*/  MUFU.EX2 R17, R17 ;  /* 0x0000001100117308 */ /* 0x000ef00000000800 */
[----:B------:R-:W4:Y:S01]  /*16e0*/  MUFU.EX2 R58, R58 ;  /* 0x0000003a003a7308 */ /* 0x000f220000000800 */
[----:B0-----:R-:W-:Y:S01]  /*16f0*/  FADD R62, R16, R33 ;  /* 0x00000021103e7221 */ /* 0x001fe20000000000 */
[----:B-1----:R-:W-:-:S03]  /*1700*/  FADD R55, R31, R32 ;  /* 0x000000201f377221 */ /* 0x002fc60000000000 */
[----:B---3--:R-:W-:Y:S01]  /*1710*/  FADD R62, R17, R62 ;  /* 0x0000003e113e7221 */ /* 0x008fe20000000000 */
[----:B----4-:R-:W-:-:S04]  /*1720*/  FADD R55, R58, R55 ;  /* 0x000000373a377221 */ /* 0x010fc80000000000 */
[----:B------:R-:W0:Y:S04]  /*1730*/  SHFL.BFLY PT, R33, R62, 0x2, 0x1f ;  /* 0x0c401f003e217f89 */ /* 0x000e2800000e0000 */
[----:B------:R-:W1:Y:S01]  /*1740*/  SHFL.BFLY PT, R28, R55, 0x2, 0x1f ;  /* 0x0c401f00371c7f89 */ /* 0x000e6200000e0000 */
[C---:B------:R-:W-:Y:S01]  /*1750*/  FMUL R20, R54.reuse, R20 ;  /* 0x0000001436147220 */ /* 0x040fe20000400000 */
[----:B------:R-:W-:Y:S01]  /*1760*/  FMUL R21, R54, R21 ;  /* 0x0000001536157220 */ /* 0x000fe20000400000 */
[C---:B------:R-:W-:Y:S01]  /*1770*/  FMUL R22, R56.reuse, R22 ;  /* 0x0000001638167220 */ /* 0x040fe20000400000 */
[----:B------:R-:W-:-:S07]  /*1780*/  FMUL R23, R56, R23 ;  /* 0x0000001738177220 */ /* 0x000fce0000400000 */
[----:B--2---:R-:W-:Y:S01]  /*1790*/  HMMA.16816.F32.BF16 R20, R48, R24, R20 ;  /* 0x000000183014723c */ /* 0x004fe20000041814 */
[----:B------:R-:W-:Y:S01]  /*17a0*/  F2FP.BF16.F32.PACK_AB R29, R30, R29 ;  /* 0x0000001d1e1d723e */ /* 0x000fe200000010ff */
[----:B0-----:R-:W-:Y:S01]  /*17b0*/  FADD R33, R62, R33 ;  /* 0x000000213e217221 */ /* 0x001fe20000000000 */
[----:B-1----:R-:W-:-:S04]  /*17c0*/  FADD R25, R55, R28 ;  /* 0x0000001c37197221 */ /* 0x002fc80000000000 */
[----:B------:R-:W0:Y:S01]  /*17d0*/  SHFL.BFLY PT, R32, R33, 0x1, 0x1f ;  /* 0x0c201f0021207f89 */ /* 0x000e2200000e0000 */
[----:B------:R-:W-:-:S03]  /*17e0*/  F2FP.BF16.F32.PACK_AB R28, R13, R12 ;  /* 0x0000000c0d1c723e */ /* 0x000fc600000010ff */
[----:B------:R-:W1:Y:S01]  /*17f0*/  SHFL.BFLY PT, R24, R25, 0x1, 0x1f ;  /* 0x0c201f0019187f89 */ /* 0x000e6200000e0000 */
[----:B------:R-:W-:Y:S02]  /*1800*/  F2FP.BF16.F32.PACK_AB R30, R17, R16 ;  /* 0x00000010111e723e */ /* 0x000fe400000010ff */
[----:B------:R-:W-:Y:S01]  /*1810*/  F2FP.BF16.F32.PACK_AB R31, R58, R31 ;  /* 0x0000001f3a1f723e */ /* 0x000fe200000010ff */
[----:B------:R-:W-:-:S06]  /*1820*/  UIADD3 UR4, UPT, UPT, UR4, 0x20, URZ ;  /* 0x0000002004047890 */ /* 0x000fcc000fffe0ff */
[----:B------:R-:W-:Y:S01]  /*1830*/  HMMA.16816.F32.BF16 R44, R28, R34, R44 ;  /* 0x000000221c2c723c */ /* 0x000fe2000004182c */
[----:B------:R-:W-:-:S07]  /*1840*/  UISETP.GE.AND UP0, UPT, UR4, UR7, UPT ;  /* 0x000000070400728c */ /* 0x000fce000bf06270 */
[C---:B------:R-:W-:Y:S08]  /*1850*/  HMMA.16816.F32.BF16 R36, R28.reuse, R18, R36 ;  /* 0x000000121c24723c */ /* 0x040ff00000041824 */
[----:B------:R-:W-:Y:S01]  /*1860*/  HMMA.16816.F32.BF16 R20, R28, R26, R20 ;  /* 0x0000001a1c14723c */ /* 0x000fe20000041814 */
[----:B0-----:R-:W-:Y:S01]  /*1870*/  FADD R13, R33, R32 ;  /* 0x00000020210d7221 */ /* 0x001fe20000000000 */
[----:B------:R-:W-:Y:S01]  /*1880*/  LEA R8, R9, R8, 0x5 ;  /* 0x0000000809087211 */ /* 0x000fe200078e28ff */
[----:B------:R-:W-:-:S05]  /*1890*/  IMAD R10, R5, 0x20, R10 ;  /* 0x00000020050a7824 */ /* 0x000fca00078e020a */
[----:B------:R-:W-:Y:S01]  /*18a0*/  HMMA.16816.F32.BF16 R40, R28, R14, R40 ;  /* 0x0000000e1c28723c */ /* 0x000fe20000041828 */
[----:B-1----:R-:W-:Y:S01]  /*18b0*/  FADD R15, R25, R24 ;  /* 0x00000018190f7221 */ /* 0x002fe20000000000 */
[----:B------:R-:W-:Y:S01]  /*18c0*/  FFMA R11, R54, R11, R13 ;  /* 0x0000000b360b7223 */ /* 0x000fe2000000000d */
[----:B------:R-:W-:Y:S02]  /*18d0*/  MOV R63, R52 ;  /* 0x00000034003f7202 */ /* 0x000fe40000000f00 */
[----:B------:R-:W-:Y:S01]  /*18e0*/  FFMA R7, R56, R7, R15 ;  /* 0x0000000738077223 */ /* 0x000fe2000000000f */
[----:B------:R-:W-:Y:S01]  /*18f0*/  MOV R62, R53 ;  /* 0x00000035003e7202 */ /* 0x000fe20000000f00 */
[----:B------:R-:W-:-:S13]  /*1900*/  BRA.U !UP0, `(.L_x_1) ;  /* 0xfffffff108947547 */ /* 0x000fda000b83ffff */
.L_x_0:
[----:B------:R-:W0:Y:S01]  /*1910*/  S2R R2, SR_TID.X ;  /* 0x0000000000027919 */ /* 0x000e220000002100 */
[----:B------:R-:W1:Y:S01]  /*1920*/  S2UR UR5, SR_CgaCtaId ;  /* 0x00000000000579c3 */ /* 0x000e620000008800 */
[----:B------:R-:W-:Y:S01]  /*1930*/  UMOV UR4, 0x400 ;  /* 0x0000040000047882 */ /* 0x000fe20000000000 */
[----:B------:R-:W-:Y:S01]  /*1940*/  IMAD.MOV.U32 R17, RZ, RZ, R7 ;  /* 0x000000ffff117224 */ /* 0x000fe200078e0007 */
[----:B------:R-:W-:-:S05]  /*1950*/  MOV R24, R11 ;  /* 0x0000000b00187202 */ /* 0x000fca0000000f00 */
[----:B------:R-:W-:Y:S01]  /*1960*/  BAR.SYNC.DEFER_BLOCKING 0x0 ;  /* 0x0000000000007b1d */ /* 0x000fe20000010000 */
[C---:B------:R-:W-:Y:S02]  /*1970*/  FSETP.GEU.AND P2, PT, R17.reuse, 1.175494350822287508e-38, PT ;  /* 0x008000001100780b */ /* 0x040fe40003f4e000 */
[----:B------:R-:W-:-:S05]  /*1980*/  FSETP.GT.AND P0, PT, |R17|, 8.50705917302346158658e+37, PT ;  /* 0x7e8000001100780b */ /* 0x000fca0003f04200 */
[----:B------:R-:W2:Y:S01]  /*1990*/  LDC R30, c[0x0][0x3e8] ;  /* 0x0000fa00ff1e7b82 */ /* 0x000ea20000000800 */
[----:B------:R-:W-:Y:S02]  /*19a0*/  FSETP.GEU.AND P3, PT, |R17|, 1.175494350822287508e-38, PT ;  /* 0x008000001100780b */ /* 0x000fe40003f6e200 */
[----:B------:R-:W-:Y:S02]  /*19b0*/  FSETP.GEU.AND P1, PT, R24, 1.175494350822287508e-38, PT ;  /* 0x008000001800780b */ /* 0x000fe40003f2e000 */
[----:B------:R-:W-:Y:S02]  /*19c0*/  FSEL R9, RZ, -23, P2 ;  /* 0xc1b80000ff097808 */ /* 0x000fe40001000000 */
[----:B------:R-:W-:Y:S01]  /*19d0*/  FSEL R7, RZ, -23, P1 ;  /* 0xc1b80000ff077808 */ /* 0x000fe20000800000 */
[----:B------:R-:W-:Y:S01]  /*19e0*/  @P0 FMUL R23, R23, 0.25 ;  /* 0x3e80000017170820 */ /* 0x000fe20000400000 */
[----:B------:R-:W-:Y:S01]  /*19f0*/  @P0 FMUL R22, R22, 0.25 ;  /* 0x3e80000016160820 */ /* 0x000fe20000400000 */
[----:B-1----:R-:W-:Y:S01]  /*1a00*/  ULEA UR7, UR5, UR4, 0x18 ;  /* 0x0000000405077291 */ /* 0x002fe2000f8ec0ff */
[----:B------:R-:W-:Y:S01]  /*1a10*/  @P0 FMUL R39, R39, 0.25 ;  /* 0x3e80000027270820 */ /* 0x000fe20000400000 */
[----:B------:R-:W-:Y:S01]  /*1a20*/  @P0 FMUL R38, R38, 0.25 ;  /* 0x3e80000026260820 */ /* 0x000fe20000400000 */
[----:B------:R-:W-:Y:S01]  /*1a30*/  @P0 FMUL R43, R43, 0.25 ;  /* 0x3e8000002b2b0820 */ /* 0x000fe20000400000 */
[----:B------:R-:W-:Y:S01]  /*1a40*/  @P0 FMUL R42, R42, 0.25 ;  /* 0x3e8000002a2a0820 */ /* 0x000fe20000400000 */
[----:B------:R-:W-:Y:S01]  /*1a50*/  @P0 FMUL R47, R47, 0.25 ;  /* 0x3e8000002f2f0820 */ /* 0x000fe20000400000 */
[----:B------:R-:W-:Y:S01]  /*1a60*/  @P0 FMUL R46, R46, 0.25 ;  /* 0x3e8000002e2e0820 */ /* 0x000fe20000400000 */
[C---:B0-----:R-:W-:Y:S01]  /*1a70*/  SHF.L.U32 R3, R2.reuse, 0x2, RZ ;  /* 0x0000000202037819 */ /* 0x041fe200000006ff */
[C---:B------:R-:W-:Y:S01]  /*1a80*/  IMAD.SHL.U32 R5, R2.reuse, 0x8, RZ ;  /* 0x0000000802057824 */ /* 0x040fe200078e00ff */
[----:B------:R-:W-:Y:S01]  /*1a90*/  SHF.L.U32 R6, R2, 0x6, RZ ;  /* 0x0000000602067819 */ /* 0x000fe200000006ff */
[----:B------:R-:W-:Y:S01]  /*1aa0*/  @!P3 FMUL R23, R23, 16777216 ;  /* 0x4b8000001717b820 */ /* 0x000fe20000400000 */
[----:B------:R-:W-:Y:S01]  /*1ab0*/  LOP3.LUT R3, R3, 0xb8, RZ, 0xc0, !PT ;  /* 0x000000b803037812 */ /* 0x000fe200078ec0ff */
[----:B------:R-:W-:Y:S01]  /*1ac0*/  @!P3 FMUL R22, R22, 16777216 ;  /* 0x4b8000001616b820 */ /* 0x000fe20000400000 */
[----:B------:R-:W-:Y:S01]  /*1ad0*/  LOP3.LUT R4, R2, 0x7, RZ, 0xc0, !PT ;  /* 0x0000000702047812 */ /* 0x000fe200078ec0ff */
[----:B------:R-:W-:Y:S01]  /*1ae0*/  @!P3 FMUL R39, R39, 16777216 ;  /* 0x4b8000002727b820 */ /* 0x000fe20000400000 */
[----:B------:R-:W-:Y:S01]  /*1af0*/  LOP3.LUT R5, R5, 0x180, RZ, 0xc0, !PT ;  /* 0x0000018005057812 */ /* 0x000fe200078ec0ff */
[----:B------:R-:W-:Y:S01]  /*1b00*/  @!P3 FMUL R38, R38, 16777216 ;  /* 0x4b8000002626b820 */ /* 0x000fe20000400000 */
[----:B------:R-:W-:Y:S01]  /*1b10*/  SHF.R.U32.HI R8, RZ, 0x1, R2 ;  /* 0x00000001ff087819 */ /* 0x000fe20000011602 */
[----:B------:R-:W-:Y:S01]  /*1b20*/  @!P3 FMUL R43, R43, 16777216 ;  /* 0x4b8000002b2bb820 */ /* 0x000fe20000400000 */
[----:B------:R-:W-:Y:S01]  /*1b30*/  LOP3.LUT R6, R3, 0x40, R6, 0xf8, !PT ;  /* 0x0000004003067812 */ /* 0x000fe200078ef806 */
[----:B------:R-:W-:Y:S01]  /*1b40*/  @!P3 FMUL R42, R42, 16777216 ;  /* 0x4b8000002a2ab820 */ /* 0x000fe20000400000 */
[----:B------:R-:W-:Y:S01]  /*1b50*/  LEA R15, R4, R5, 0x4 ;  /* 0x00000005040f7211 */ /* 0x000fe200078e20ff */
[----:B------:R-:W-:Y:S01]  /*1b60*/  FMUL R5, R24, 8388608 ;  /* 0x4b00000018057820 */ /* 0x000fe20000400000 */
[----:B------:R-:W-:Y:S01]  /*1b70*/  LEA R3, R4, UR7, 0x3 ;  /* 0x0000000704037c11 */ /* 0x000fe2000f8e18ff */
[----:B------:R-:W-:Y:S01]  /*1b80*/  @!P3 FMUL R47, R47, 16777216 ;  /* 0x4b8000002f2fb820 */ /* 0x000fe20000400000 */
[----:B------:R-:W-:Y:S01]  /*1b90*/  LOP3.LUT R8, R8, 0x4, RZ, 0xc0, !PT ;  /* 0x0000000408087812 */ /* 0x000fe200078ec0ff */
[----:B------:R-:W-:Y:S01]  /*1ba0*/  @!P3 FMUL R46, R46, 16777216 ;  /* 0x4b8000002e2eb820 */ /* 0x000fe20000400000 */
[----:B------:R-:W-:Y:S01]  /*1bb0*/  SHF.R.S32.HI R4, RZ, 0x4, R2 ;  /* 0x00000004ff047819 */ /* 0x000fe20000011402 */
[----:B------:R-:W0:Y:S01]  /*1bc0*/  LDCU.64 UR4, c[0x0][0x3e0] ;  /* 0x00007c00ff0477ac */ /* 0x000e220008000a00 */
[----:B------:R-:W-:-:S02]  /*1bd0*/  IADD3 R16, PT, PT, R8, R3, RZ ;  /* 0x0000000308107210 */ /* 0x000fc40007ffe0ff */
[----:B------:R-:W-:Y:S01]  /*1be0*/  SGXT R3, R4, 0x1 ;  /* 0x000000010403781a */ /* 0x000fe20000000200 */
[----:B------:R-:W-:Y:S01]  /*1bf0*/  FMUL R4, R17, 8388608 ;  /* 0x4b00000011047820 */ /* 0x000fe20000400000 */
[----:B------:R-:W-:Y:S02]  /*1c00*/  FSEL R5, R5, R24, !P1 ;  /* 0x0000001805057208 */ /* 0x000fe40004800000 */
[----:B------:R-:W-:Y:S02]  /*1c10*/  LOP3.LUT R28, R6, 0x240, R3, 0x78, !PT ;  /* 0x00000240061c7812 */ /* 0x000fe400078e7803 */
[----:B------:R-:W-:Y:S01]  /*1c20*/  FSEL R4, R4, R17, !P2 ;  /* 0x0000001104047208 */ /* 0x000fe20005000000 */
[----:B------:R-:W-:Y:S01]  /*1c30*/  @P0 FMUL R17, R17, 0.25 ;  /* 0x3e80000011110820 */ /* 0x000fe20000400000 */
[C---:B------:R-:W-:Y:S02]  /*1c40*/  FSETP.GT.AND P1, PT, |R24|.reuse, 8.50705917302346158658e+37, PT ;  /* 0x7e8000001800780b */ /* 0x040fe40003f24200 */
[----:B------:R-:W-:Y:S01]  /*1c50*/  FSETP.GEU.AND P2, PT, |R24|, 1.175494350822287508e-38, PT ;  /* 0x008000001800780b */ /* 0x000fe20003f4e200 */
[----:B------:R-:W-:-:S02]  /*1c60*/  VIADD R6, R4, 0xc0cafb0d ;  /* 0xc0cafb0d04067836 */ /* 0x000fc40000000000 */
[----:B------:R-:W-:Y:S01]  /*1c70*/  @!P3 FMUL R17, R17, 16777216 ;  /* 0x4b8000001111b820 */ /* 0x000fe20000400000 */
[----:B------:R-:W-:Y:S02]  /*1c80*/  IADD3 R3, PT, PT, R5, -0x3f3504f3, RZ ;  /* 0xc0cafb0d05037810 */ /* 0x000fe40007ffe0ff */
[----:B------:R-:W-:Y:S01]  /*1c90*/  LOP3.LUT R15, R15, 0x48, R2, 0x78, !PT ;  /* 0x000000480f0f7812 */ /* 0x000fe200078e7802 */
[----:B0-----:R-:W-:Y:S01]  /*1ca0*/  UIMAD UR4, UR6, UR4, URZ ;  /* 0x00000004060472a4 */ /* 0x001fe2000f8e02ff */
[----:B------:R-:W-:Y:S02]  /*1cb0*/  LOP3.LUT R11, R6, 0xff800000, RZ, 0xc0, !PT ;  /* 0xff800000060b7812 */ /* 0x000fe400078ec0ff */
[----:B------:R-:W-:Y:S01]  /*1cc0*/  LOP3.LUT R8, R3, 0xff800000, RZ, 0xc0, !PT ;  /* 0xff80000003087812 */ /* 0x000fe200078ec0ff */
[----:B------:R-:W-:Y:S01]  /*1cd0*/  USHF.L.U32 UR8, UR4, 0x1, URZ ;  /* 0x0000000104087899 */ /* 0x000fe200080006ff */
[----:B------:R-:W-:Y:S01]  /*1ce0*/  I2FP.F32.S32 R12, R11 ;  /* 0x0000000b000c7245 */ /* 0x000fe20000201400 */
[----:B------:R-:W-:Y:S01]  /*1cf0*/  @P1 FMUL R24, R24, 0.25 ;  /* 0x3e80000018181820 */ /* 0x000fe20000400000 */
[----:B------:R-:W-:Y:S01]  /*1d00*/  SHF.L.U32 R14, R2, 0x7, RZ ;  /* 0x00000007020e7819 */ /* 0x000fe200000006ff */
[----:B------:R-:W-:Y:S01]  /*1d10*/  IMAD.IADD R11, R4, 0x1, -R11 ;  /* 0x00000001040b7824 */ /* 0x000fe200078e0a0b */
[-C--:B------:R-:W-:Y:S01]  /*1d20*/  I2FP.F32.S32 R10, R8.reuse ;  /* 0x00000008000a7245 */ /* 0x080fe20000201400 */
[----:B------:R-:W-:Y:S01]  /*1d30*/  FFMA.FTZ R12, R12, 1.1920928955078125e-07, R9 ;  /* 0x340000000c0c7823 */ /* 0x000fe20000010009 */
[----:B------:R-:W-:Y:S01]  /*1d40*/  @!P2 FMUL R24, R24, 16777216 ;  /* 0x4b8000001818a820 */ /* 0x000fe20000400000 */
[----:B------:R-:W0:Y:S01]  /*1d50*/  MUFU.RCP R9, R17 ;  /* 0x0000001100097308 */ /* 0x000e220000001000 */
[----:B------:R-:W-:Y:S01]  /*1d60*/  IADD3 R8, PT, PT, R5, -R8, RZ ;  /* 0x8000000805087210 */ /* 0x000fe20007ffe0ff */
[----:B------:R-:W-:Y:S01]  /*1d70*/  FFMA.FTZ R7, R10, 1.1920928955078125e-07, R7 ;  /* 0x340000000a077823 */ /* 0x000fe20000010007 */
[----:B------:R-:W-:Y:S01]  /*1d80*/  LOP3.LUT R13, R2, 0x10, RZ, 0xc0, !PT ;  /* 0x00000010020d7812 */ /* 0x000fe200078ec0ff */
[----:B------:R-:W-:Y:S01]  /*1d90*/  FADD R11, R11, -1 ;  /* 0xbf8000000b0b7421 */ /* 0x000fe20000000000 */
[----:B------:R-:W-:Y:S01]  /*1da0*/  LOP3.LUT R6, R15, 0x600, R14, 0xf8, !PT ;  /* 0x000006000f067812 */ /* 0x000fe200078ef80e */
[----:B------:R-:W-:Y:S01]  /*1db0*/  FADD R8, R8, -1 ;  /* 0xbf80000008087421 */ /* 0x000fe20000000000 */
[----:B------:R-:W-:Y:S01]  /*1dc0*/  MOV R10, 0x3dc6b27f ;  /* 0x3dc6b27f000a7802 */ /* 0x000fe20000000f00 */
[----:B------:R-:W1:Y:S01]  /*1dd0*/  MUFU.RCP R15, R24 ;  /* 0x00000018000f7308 */ /* 0x000e620000001000 */
[----:B------:R-:W-:Y:S01]  /*1de0*/  LEA R3, R13, R16, 0x2 ;  /* 0x000000100d037211 */ /* 0x000fe200078e10ff */
[----:B------:R-:W-:Y:S01]  /*1df0*/  @P1 FMUL R21, R21, 0.25 ;  /* 0x3e80000015151820 */ /* 0x000fe20000400000 */
[----:B------:R-:W-:Y:S01]  /*1e00*/  @P1 FMUL R20, R20, 0.25 ;  /* 0x3e80000014141820 */ /* 0x000fe20000400000 */
[----:B------:R-:W-:Y:S01]  /*1e10*/  @P1 FMUL R37, R37, 0.25 ;  /* 0x3e80000025251820 */ /* 0x000fe20000400000 */
[----:B------:R-:W-:Y:S01]  /*1e20*/  @P1 FMUL R36, R36, 0.25 ;  /* 0x3e80000024241820 */ /* 0x000fe20000400000 */
[----:B------:R-:W-:Y:S01]  /*1e30*/  @P1 FMUL R41, R41, 0.25 ;  /* 0x3e80000029291820 */ /* 0x000fe20000400000 */
[----:B------:R-:W-:Y:S01]  /*1e40*/  @P1 FMUL R40, R40, 0.25 ;  /* 0x3e80000028281820 */ /* 0x000fe20000400000 */
[----:B------:R-:W-:Y:S01]  /*1e50*/  @P1 FMUL R44, R44, 0.25 ;  /* 0x3e8000002c2c1820 */ /* 0x000fe20000400000 */
[C---:B0-----:R-:W-:Y:S01]  /*1e60*/  FMUL R13, R9.reuse, R23 ;  /* 0x00000017090d7220 */ /* 0x041fe20000400000 */
[C---:B------:R-:W-:Y:S01]  /*1e70*/  FMUL R14, R9.reuse, R22 ;  /* 0x00000016090e7220 */ /* 0x040fe20000400000 */
[C---:B------:R-:W-:Y:S01]  /*1e80*/  FMUL R18, R9.reuse, R39 ;  /* 0x0000002709127220 */ /* 0x040fe20000400000 */
[C---:B------:R-:W-:Y:S01]  /*1e90*/  FMUL R19, R9.reuse, R38 ;  /* 0x0000002609137220 */ /* 0x040fe20000400000 */
[C---:B------:R-:W-:Y:S01]  /*1ea0*/  FMUL R22, R9.reuse, R43 ;  /* 0x0000002b09167220 */ /* 0x040fe20000400000 */
[C---:B------:R-:W-:Y:S01]  /*1eb0*/  FMUL R23, R9.reuse, R42 ;  /* 0x0000002a09177220 */ /* 0x040fe20000400000 */
[C---:B------:R-:W-:Y:S01]  /*1ec0*/  FMUL R27, R9.reuse, R47 ;  /* 0x0000002f091b7220 */ /* 0x040fe20000400000 */
[----:B------:R-:W-:Y:S01]  /*1ed0*/  FMUL R26, R9, R46 ;  /* 0x0000002e091a7220 */ /* 0x000fe20000400000 */
[-C--:B------:R-:W-:Y:S01]  /*1ee0*/  FFMA.FTZ R9, R8, R10.reuse, -0.16845393180847167969 ;  /* 0xbe2c7f3008097423 */ /* 0x080fe2000001000a */
[----:B------:R-:W-:Y:S01]  /*1ef0*/  FFMA.FTZ R10, R11, R10, -0.16845393180847167969 ;  /* 0xbe2c7f300b0a7423 */ /* 0x000fe2000001000a */
[----:B------:R-:W-:Y:S01]  /*1f00*/  @P1 FMUL R45, R45, 0.25 ;  /* 0x3e8000002d2d1820 */ /* 0x000fe20000400000 */
[----:B------:R-:W-:Y:S01]  /*1f10*/  @!P2 FMUL R21, R21, 16777216 ;  /* 0x4b8000001515a820 */ /* 0x000fe20000400000 */
[----:B------:R-:W-:Y:S01]  /*1f20*/  @!P2 FMUL R20, R20, 16777216 ;  /* 0x4b8000001414a820 */ /* 0x000fe20000400000 */
[----:B------:R-:W-:Y:S01]  /*1f30*/  FFMA.FTZ R10, R11, R10, 0.1716887056827545166 ;  /* 0x3e2fcf2a0b0a7423 */ /* 0x000fe2000001000a */
[----:B------:R-:W-:Y:S01]  /*1f40*/  @!P2 FMUL R37, R37, 16777216 ;  /* 0x4b8000002525a820 */ /* 0x000fe20000400000 */
[----:B------:R-:W-:Y:S01]  /*1f50*/  @!P2 FMUL R36, R36, 16777216 ;  /* 0x4b8000002424a820 */ /* 0x000fe20000400000 */
[----:B------:R-:W-:Y:S01]  /*1f60*/  @!P2 FMUL R41, R41, 16777216 ;  /* 0x4b8000002929a820 */ /* 0x000fe20000400000 */
[----:B------:R-:W-:Y:S01]  /*1f70*/  @!P2 FMUL R40, R40, 16777216 ;  /* 0x4b8000002828a820 */ /* 0x000fe20000400000 */
[----:B------:R-:W-:Y:S01]  /*1f80*/  @!P2 FMUL R44, R44, 16777216 ;  /* 0x4b8000002c2ca820 */ /* 0x000fe20000400000 */
[----:B------:R-:W-:Y:S01]  /*1f90*/  @!P2 FMUL R45, R45, 16777216 ;  /* 0x4b8000002d2da820 */ /* 0x000fe20000400000 */
[----:B------:R-:W-:Y:S01]  /*1fa0*/  FFMA.FTZ R10, R11, R10, -0.17900948226451873779 ;  /* 0xbe374e430b0a7423 */ /* 0x000fe2000001000a */
[C---:B-1----:R-:W-:Y:S01]  /*1fb0*/  FMUL R16, R15.reuse, R21 ;  /* 0x000000150f107220 */ /* 0x042fe20000400000 */
[C---:B------:R-:W-:Y:S01]  /*1fc0*/  FMUL R17, R15.reuse, R20 ;  /* 0x000000140f117220 */ /* 0x040fe20000400000 */
[C---:B------:R-:W-:Y:S01]  /*1fd0*/  FMUL R21, R15.reuse, R37 ;  /* 0x000000250f157220 */ /* 0x040fe20000400000 */
[C---:B------:R-:W-:Y:S01]  /*1fe0*/  FMUL R20, R15.reuse, R36 ;  /* 0x000000240f147220 */ /* 0x040fe20000400000 */
[C---:B------:R-:W-:Y:S01]  /*1ff0*/  FMUL R24, R15.reuse, R41 ;  /* 0x000000290f187220 */ /* 0x040fe20000400000 */
[C---:B------:R-:W-:Y:S01]  /*2000*/  FMUL R25, R15.reuse, R40 ;  /* 0x000000280f197220 */ /* 0x040fe20000400000 */
[C---:B------:R-:W-:Y:S01]  /*2010*/  FMUL R44, R15.reuse, R44 ;  /* 0x0000002c0f2c7220 */ /* 0x040fe20000400000 */
[----:B------:R-:W-:Y:S01]  /*2020*/  FMUL R15, R15, R45 ;  /* 0x0000002d0f0f7220 */ /* 0x000fe20000400000 */
[----:B------:R-:W-:Y:S01]  /*2030*/  FFMA.FTZ R10, R11, R10, 0.20512372255325317383 ;  /* 0x3e520bf40b0a7423 */ /* 0x000fe2000001000a */
[----:B------:R-:W-:Y:S01]  /*2040*/  F2FP.BF16.F32.PACK_AB R45, R17, R20 ;  /* 0x00000014112d723e */ /* 0x000fe200000010ff */
[----:B------:R-:W-:Y:S01]  /*2050*/  FFMA.FTZ R9, R8, R9, 0.1716887056827545166 ;  /* 0x3e2fcf2a08097423 */ /* 0x000fe20000010009 */
[----:B------:R-:W-:Y:S01]  /*2060*/  F2FP.BF16.F32.PACK_AB R44, R25, R44 ;  /* 0x0000002c192c723e */ /* 0x000fe200000010ff */
[C---:B------:R-:W-:Y:S01]  /*2070*/  FFMA.FTZ R10, R11.reuse, R10, -0.24046532809734344482 ;  /* 0xbe763c8b0b0a7423 */ /* 0x040fe2000001000a */
[----:B------:R-:W-:Y:S01]  /*2080*/  F2FP.BF16.F32.PACK_AB R21, R16, R21 ;  /* 0x000000151015723e */ /* 0x000fe200000010ff */
[----:B------:R-:W-:Y:S01]  /*2090*/  FFMA.FTZ R9, R8, R9, -0.17900948226451873779 ;  /* 0xbe374e4308097423 */ /* 0x000fe20000010009 */
[----:B------:R-:W-:Y:S01]  /*20a0*/  F2FP.BF16.F32.PACK_AB R20, R24, R15 ;  /* 0x0000000f1814723e */ /* 0x000fe200000010ff */
[----:B------:R-:W-:Y:S01]  /*20b0*/  FFMA.FTZ R10, R11, R10, 0.28857114911079406738 ;  /* 0x3e93bf990b0a7423 */ /* 0x000fe2000001000a */
[----:B------:R-:W-:Y:S01]  /*20c0*/  F2FP.BF16.F32.PACK_AB R15, R14, R19 ;  /* 0x000000130e0f723e */ /* 0x000fe200000010ff */
[----:B------:R-:W-:Y:S01]  /*20d0*/  STS.64 [R28+UR7], R44 ;  /* 0x0000002c1c007988 */ /* 0x000fe20008000a07 */
[----:B------:R-:W-:Y:S01]  /*20e0*/  F2FP.BF16.F32.PACK_AB R14, R23, R26 ;  /* 0x0000001a170e723e */ /* 0x000fe200000010ff */
[----:B------:R-:W-:Y:S01]  /*20f0*/  FFMA.FTZ R10, R11, R10, -0.36067417263984680176 ;  /* 0xbeb8aa490b0a7423 */ /* 0x000fe2000001000a */
[----:B------:R-:W-:Y:S01]  /*2100*/  F2FP.BF16.F32.PACK_AB R23, R13, R18 ;  /* 0x000000120d17723e */ /* 0x000fe200000010ff */
[----:B------:R0:W-:Y:S01]  /*2110*/  STS.64 [R28+UR7+0x100], R20 ;  /* 0x000100141c007988 */ /* 0x0001e20008000a07 */
[----:B------:R-:W-:Y:S01]  /*2120*/  F2FP.BF16.F32.PACK_AB R22, R22, R27 ;  /* 0x0000001b1616723e */ /* 0x000fe200000010ff */
[C---:B------:R-:W-:Y:S01]  /*2130*/  FFMA.FTZ R9, R8.reuse, R9, 0.20512372255325317383 ;  /* 0x3e520bf408097423 */ /* 0x040fe20000010009 */
[----:B------:R-:W-:Y:S01]  /*2140*/  FFMA.FTZ R10, R11, R10, 0.48089820146560668945 ;  /* 0x3ef6384a0b0a7423 */ /* 0x000fe2000001000a */
[----:B------:R-:W1:Y:S01]  /*2150*/  LDC.64 R16, c[0x0][0x398] ;  /* 0x0000e600ff107b82 */ /* 0x000e620000000a00 */
[----:B------:R-:W-:Y:S01]  /*2160*/  ISETP.GE.U32.AND P2, PT, R5, 0x7f800000, PT ;  /* 0x7f8000000500780c */ /* 0x000fe20003f46070 */
[----:B------:R-:W-:Y:S01]  /*2170*/  FFMA.FTZ R9, R8, R9, -0.24046532809734344482 ;  /* 0xbe763c8b08097423 */ /* 0x000fe20000010009 */
[----:B------:R-:W-:Y:S01]  /*2180*/  FFMA.FTZ R10, R11, R10, -0.72134751081466674805 ;  /* 0xbf38aa3b0b0a7423 */ /* 0x000fe2000001000a */
[----:B------:R-:W-:-:S02]  /*2190*/  SHF.R.U32.HI R13, RZ, 0x5, R2 ;  /* 0x00000005ff0d7819 */ /* 0x000fc40000011602 */
[----:B------:R-:W-:Y:S01]  /*21a0*/  FFMA.FTZ R9, R8, R9, 0.28857114911079406738 ;  /* 0x3e93bf9908097423 */ /* 0x000fe20000010009 */
[C---:B------:R-:W-:Y:S01]  /*21b0*/  FMUL R10, R11.reuse, R10 ;  /* 0x0000000a0b0a7220 */ /* 0x040fe20000400000 */
[----:B0-----:R-:W-:Y:S02]  /*21c0*/  LOP3.LUT R28, R28, 0x8, RZ, 0x3c, !PT ;  /* 0x000000081c1c7812 */ /* 0x001fe400078e3cff */
[C---:B------:R-:W-:Y:S01]  /*21d0*/  FFMA.FTZ R9, R8.reuse, R9, -0.36067417263984680176 ;  /* 0xbeb8aa4908097423 */ /* 0x040fe20000010009 */
[----:B------:R-:W-:Y:S01]  /*21e0*/  FMUL R10, R11, R10 ;  /* 0x0000000a0b0a7220 */ /* 0x000fe20000400000 */
[----:B------:R-:W-:Y:S01]  /*21f0*/  SGXT.U32 R13, R13, 0x2 ;  /* 0x000000020d0d781a */ /* 0x000fe20000000000 */
[----:B------:R-:W-:Y:S01]  /*2200*/  STS.64 [R28+UR7+0x400], R14 ;  /* 0x0004000e1c007988 */ /* 0x000fe20008000a07 */
[----:B------:R-:W-:Y:S01]  /*2210*/  FFMA.FTZ R9, R8, R9, 0.48089820146560668945 ;  /* 0x3ef6384a08097423 */ /* 0x000fe20000010009 */
[----:B------:R-:W-:Y:S01]  /*2220*/  FFMA.FTZ R11, R11, 1.4426950216293334961, R10 ;  /* 0x3fb8aa3b0b0b7823 */ /* 0x000fe2000001000a */
[----:B------:R-:W-:Y:S01]  /*2230*/  ISETP.GE.U32.AND P1, PT, R4, 0x7f800000, PT ;  /* 0x7f8000000400780c */ /* 0x000fe20003f26070 */
[----:B------:R-:W-:Y:S01]  /*2240*/  STS.64 [R28+UR7+0x500], R22 ;  /* 0x000500161c007988 */ /* 0x000fe20008000a07 */
[----:B------:R-:W-:Y:S01]  /*2250*/  FFMA.FTZ R9, R8, R9, -0.72134751081466674805 ;  /* 0xbf38aa3b08097423 */ /* 0x000fe20000010009 */
[----:B------:R-:W-:Y:S01]  /*2260*/  FADD R21, R12, R11 ;  /* 0x0000000b0c157221 */ /* 0x000fe20000000000 */
[----:B------:R-:W-:Y:S01]  /*2270*/  LOP3.LUT R11, R6, 0x8, RZ, 0x3c, !PT ;  /* 0x00000008060b7812 */ /* 0x000fe200078e3cff */
[----:B------:R-:W-:Y:S01]  /*2280*/  BAR.SYNC.DEFER_BLOCKING 0x0 ;  /* 0x0000000000007b1d */ /* 0x000fe20000010000 */
[----:B------:R-:W-:Y:S01]  /*2290*/  FMUL R9, R8, R9 ;  /* 0x0000000908097220 */ /* 0x000fe20000400000 */
[----:B--2---:R-:W-:Y:S01]  /*22a0*/  IMAD R10, R13, R30, RZ ;  /* 0x0000001e0d0a7224 */ /* 0x004fe200078e02ff */
[----:B------:R-:W-:-:S02]  /*22b0*/  FSETP.NEU.AND P0, PT, R5, RZ, PT ;  /* 0x000000ff0500720b */ /* 0x000fc40003f0d000 */
[----:B------:R-:W-:Y:S01]  /*22c0*/  FMUL R9, R8, R9 ;  /* 0x0000000908097220 */ /* 0x000fe20000400000 */
[----:B------:R-:W-:-:S03]  /*22d0*/  LEA.HI R13, R2, 0x1c, RZ, 0x1b ;  /* 0x0000001c020d7811 */ /* 0x000fc600078fd8ff */
[----:B------:R-:W-:Y:S02]  /*22e0*/  FFMA.FTZ R8, R8, 1.4426950216293334961, R9 ;  /* 0x3fb8aa3b08087823 */ /* 0x000fe40000010009 */
[----:B------:R-:W-:Y:S02]  /*22f0*/  IMAD R12, R13, R30, RZ ;  /* 0x0000001e0d0c7224 */ /* 0x000fe400078e02ff */
[----:B------:R-:W-:Y:S01]  /*2300*/  FADD R20, R7, R8 ;  /* 0x0000000807147221 */ /* 0x000fe20000000000 */
[----:B------:R-:W-:Y:S01]  /*2310*/  @P2 MOV R8, 0x7f800000 ;  /* 0x7f80000000082802 */ /* 0x000fe20000000f00 */
[----:B------:R-:W-:Y:S01]  /*2320*/  IMAD R7, R0, UR5, RZ ;  /* 0x0000000500077c24 */ /* 0x000fe2000f8e02ff */
[----:B------:R-:W-:-:S03]  /*2330*/  UIMAD.WIDE UR4, UR4, 0x2, URZ ;  /* 0x00000002040478a5 */ /* 0x000fc6000f8e02ff */
[----:B------:R-:W-:Y:S01]  /*2340*/  @P2 FFMA.FTZ R20, R5, R8, +INF ;  /* 0x7f80000005142423 */ /* 0x000fe20000010008 */
[C---:B------:R-:W-:Y:S01]  /*2350*/  SHF.L.U32 R9, R7.reuse, 0x1, RZ ;  /* 0x0000000107097819 */ /* 0x040fe200000006ff */
[----:B------:R-:W-:Y:S01]  /*2360*/  IMAD.HI R8, R7, 0x2, RZ ;  /* 0x0000000207087827 */ /* 0x000fe200078e02ff */
[----:B------:R-:W-:Y:S01]  /*2370*/  LEA R5, R30, R10, 0x2 ;  /* 0x0000000a1e057211 */ /* 0x000fe200078e10ff */
[----:B------:R0:W2:Y:S01]  /*2380*/  LDS.64 R22, [R6+UR7] ;  /* 0x0000000706167984 */ /* 0x0000a20008000a00 */
[----:B-1----:R-:W-:-:S03]  /*2390*/  IADD3 R16, P2, P3, R9, UR8, R16 ;  /* 0x0000000809107c10 */ /* 0x002fc6000fb5e010 */
[----:B------:R-:W-:Y:S01]  /*23a0*/  IMAD R9, R30, 0x4, R5 ;  /* 0x000000041e097824 */ /* 0x000fe200078e0205 */
[----:B------:R1:W3:Y:S01]  /*23b0*/  LDS.64 R24, [R11+UR7] ;  /* 0x000000070b187984 */ /* 0x0002e20008000a00 */
[----:B------:R-:W-:Y:S01]  /*23c0*/  @P1 MOV R7, 0x7f800000 ;  /* 0x7f80000000071802 */ /* 0x000fe20000000f00 */
[----:B------:R-:W4:Y:S01]  /*23d0*/  LDCU UR4, c[0x0][0x3ec] ;  /* 0x00007d80ff0477ac */ /* 0x000f220008000800 */
[----:B------:R-:W-:Y:S02]  /*23e0*/  IADD3.X R26, PT, PT, R8, UR5, R17, P2, P3 ;  /* 0x00000005081a7c10 */ /* 0x000fe400097e6411 */
[C---:B------:R-:W-:Y:S01]  /*23f0*/  FSETP.NEU.AND P2, PT, R4.reuse, RZ, PT ;  /* 0x000000ff0400720b */ /* 0x040fe20003f4d000 */
[----:B------:R-:W-:Y:S01]  /*2400*/  @P1 FFMA.FTZ R21, R4, R7, +INF ;  /* 0x7f80000004151423 */ /* 0x000fe20000010007 */
[----:B0-----:R-:W-:Y:S02]  /*2410*/  LEA R6, P3, R10, R16, 0x1 ;  /* 0x000000100a067211 */ /* 0x001fe400078608ff */
[----:B-1----:R-:W-:-:S02]  /*2420*/  LEA R11, R30, R9, 0x2 ;  /* 0x000000091e0b7211 */ /* 0x002fc400078e10ff */
[----:B------:R-:W-:Y:S02]  /*2430*/  LEA R4, P1, R5, R16, 0x1 ;  /* 0x0000001005047211 */ /* 0x000fe400078208ff */
[----:B------:R-:W-:Y:S02]  /*2440*/  LEA R13, R30, R11, 0x2 ;  /* 0x0000000b1e0d7211 */ /* 0x000fe400078e10ff */
[----:B------:R-:W-:Y:S02]  /*2450*/  LEA.HI.X.SX32 R7, R10, R26, 0x1, P3 ;  /* 0x0000001a0a077211 */ /* 0x000fe400018f0eff */
[-C--:B------:R-:W-:Y:S01]  /*2460*/  LEA R18, P4, R12, R16.reuse, 0x1 ;  /* 0x000000100c127211 */ /* 0x080fe200078808ff */
[----:B------:R-:W-:Y:S01]  /*2470*/  IMAD R15, R30, 0x4, R13 ;  /* 0x000000041e0f7824 */ /* 0x000fe200078e020d */
[----:B------:R-:W-:Y:S01]  /*2480*/  LEA R8, P3, R9, R16, 0x1 ;  /* 0x0000001009087211 */ /* 0x000fe200078608ff */
[----:B----4-:R-:W-:Y:S01]  /*2490*/  UIMAD UR4, UR6, UR4, URZ ;  /* 0x00000004060472a4 */ /* 0x010fe2000f8e02ff */
[----:B------:R-:W-:-:S02]  /*24a0*/  LEA.HI.X.SX32 R5, R5, R26, 0x1, P1 ;  /* 0x0000001a05057211 */ /* 0x000fc400008f0eff */
[----:B------:R-:W-:Y:S01]  /*24b0*/  LEA R10, P1, R11, R16, 0x1 ;  /* 0x000000100b0a7211 */ /* 0x000fe200078208ff */
[----:B------:R-:W-:Y:S01]  /*24c0*/  USHF.L.U32 UR6, UR4, 0x2, URZ ;  /* 0x0000000204067899 */ /* 0x000fe200080006ff */
[----:B------:R-:W-:Y:S01]  /*24d0*/  LEA R17, R30, R15, 0x2 ;  /* 0x0000000f1e117211 */ /* 0x000fe200078e10ff */
[----:B------:R-:W-:Y:S01]  /*24e0*/  UIMAD.WIDE UR4, UR4, 0x4, URZ ;  /* 0x00000004040478a5 */ /* 0x000fe2000f8e02ff */
[-C--:B------:R-:W-:Y:S02]  /*24f0*/  LEA.HI.X.SX32 R19, R12, R26.reuse, 0x1, P4 ;  /* 0x0000001a0c137211 */ /* 0x080fe400020f0eff */
[----:B------:R-:W-:Y:S02]  /*2500*/  LEA.HI.X.SX32 R9, R9, R26, 0x1, P3 ;  /* 0x0000001a09097211 */ /* 0x000fe400018f0eff */
[-C--:B------:R-:W-:Y:S02]  /*2510*/  LEA R12, P3, R13, R16.reuse, 0x1 ;  /* 0x000000100d0c7211 */ /* 0x080fe400078608ff */
[----:B------:R-:W-:-:S02]  /*2520*/  LEA R14, P4, R15, R16, 0x1 ;  /* 0x000000100f0e7211 */ /* 0x000fc400078808ff */
[----:B------:R-:W-:Y:S01]  /*2530*/  LEA.HI.X.SX32 R11, R11, R26, 0x1, P1 ;  /* 0x0000001a0b0b7211 */ /* 0x000fe200008f0eff */
[----:B--2---:R0:W-:Y:S01]  /*2540*/  STG.E.U16 desc[UR10][R6.64], R22 ;  /* 0x0000001606007986 */ /* 0x0041e2000c10150a */
[----:B------:R-:W-:Y:S02]  /*2550*/  PRMT R28, R22, 0x7632, R28 ;  /* 0x00007632161c7816 */ /* 0x000fe4000000001c */
[----:B------:R-:W-:Y:S01]  /*2560*/  LEA R16, P5, R17, R16, 0x1 ;  /* 0x0000001011107211 */ /* 0x000fe200078a08ff */
[----:B---3--:R1:W-:Y:S01]  /*2570*/  STG.E.U16 desc[UR10][R4.64], R24 ;  /* 0x0000001804007986 */ /* 0x0083e2000c10150a */
[-C--:B------:R-:W-:Y:S02]  /*2580*/  LEA.HI.X.SX32 R13, R13, R26.reuse, 0x1, P3 ;  /* 0x0000001a0d0d7211 */ /* 0x080fe400018f0eff */
[-C--:B------:R-:W-:Y:S01]  /*2590*/  LEA.HI.X.SX32 R15, R15, R26.reuse, 0x1, P4 ;  /* 0x0000001a0f0f7211 */ /* 0x080fe200020f0eff */
[----:B------:R2:W-:Y:S01]  /*25a0*/  STG.E.U16 desc[UR10][R8.64], R28 ;  /* 0x0000001c08007986 */ /* 0x0005e2000c10150a */
[----:B------:R-:W-:-:S02]  /*25b0*/  LEA.HI.X.SX32 R17, R17, R26, 0x1, P5 ;  /* 0x0000001a11117211 */ /* 0x000fc400028f0eff */
[----:B------:R-:W3:Y:S01]  /*25c0*/  LDC.64 R26, c[0x0][0x3a0] ;  /* 0x0000e800ff1a7b82 */ /* 0x000ee20000000a00 */
[----:B0-----:R-:W-:Y:S02]  /*25d0*/  FSEL R7, R20, -INF , P0 ;  /* 0xff80000014077808 */ /* 0x001fe40000000000 */
[----:B------:R-:W-:Y:S02]  /*25e0*/  LOP3.LUT P0, RZ, R2, 0x60, RZ, 0xc0, !PT ;  /* 0x0000006002ff7812 */ /* 0x000fe4000780c0ff */
[----:B-1----:R-:W-:Y:S01]  /*25f0*/  PRMT R5, R24, 0x7632, R5 ;  /* 0x0000763218057816 */ /* 0x002fe20000000005 */
[----:B------:R-:W-:Y:S01]  /*2600*/  FFMA R52, R7, 0.69314718246459960938, R52 ;  /* 0x3f31721807347823 */ /* 0x000fe20000000034 */
[----:B------:R-:W-:Y:S02]  /*2610*/  FSEL R4, R21, -INF , P2 ;  /* 0xff80000015047808 */ /* 0x000fe40001000000 */
[----:B--2---:R-:W-:Y:S01]  /*2620*/  PRMT R9, R23, 0x7632, R9 ;  /* 0x0000763217097816 */ /* 0x004fe20000000009 */
[----:B------:R0:W-:Y:S01]  /*2630*/  STG.E.U16 desc[UR10][R10.64], R5 ;  /* 0x000000050a007986 */ /* 0x0001e2000c10150a */
[----:B------:R-:W-:Y:S01]  /*2640*/  SHF.L.U32 R2, R2, 0x1, RZ ;  /* 0x0000000102027819 */ /* 0x000fe200000006ff */
[----:B------:R-:W-:-:S02]  /*2650*/  FFMA R53, R4, 0.69314718246459960938, R53 ;  /* 0x3f31721804357823 */ /* 0x000fc40000000035 */
[----:B------:R1:W-:Y:S01]  /*2660*/  STG.E.U16 desc[UR10][R12.64], R23 ;  /* 0x000000170c007986 */ /* 0x0003e2000c10150a */
[----:B------:R-:W-:-:S03]  /*2670*/  LOP3.LUT R2, R2, 0x78, RZ, 0xc0, !PT ;  /* 0x0000007802027812 */ /* 0x000fc600078ec0ff */
[----:B------:R1:W-:Y:S01]  /*2680*/  STG.E.U16 desc[UR10][R14.64], R25 ;  /* 0x000000190e007986 */ /* 0x0003e2000c10150a */
[----:B0-----:R-:W-:-:S03]  /*2690*/  PRMT R11, R25, 0x7632, R11 ;  /* 0x00007632190b7816 */ /* 0x001fc6000000000b */
[----:B------:R1:W-:Y:S01]  /*26a0*/  STG.E.U16 desc[UR10][R16.64], R9 ;  /* 0x0000000910007986 */ /* 0x0003e2000c10150a */
[C---:B------:R-:W-:Y:S01]  /*26b0*/  SHF.L.U32 R5, R0.reuse, 0x2, RZ ;  /* 0x0000000200057819 */ /* 0x040fe200000006ff */
[----:B------:R-:W-:Y:S02]  /*26c0*/  IMAD.HI R0, R0, 0x4, RZ ;  /* 0x0000000400007827 */ /* 0x000fe400078e02ff */
[----:B------:R1:W-:Y:S01]  /*26d0*/  STG.E.U16 desc[UR10][R18.64], R11 ;  /* 0x0000000b12007986 */ /* 0x0003e2000c10150a */
[----:B------:R-:W-:Y:S01]  /*26e0*/  BAR.SYNC.DEFER_BLOCKING 0x0 ;  /* 0x0000000000007b1d */ /* 0x000fe20000010000 */
[----:B---3--:R-:W-:-:S04]  /*26f0*/  IADD3 R4, P1, P2, R5, UR6, R26 ;  /* 0x0000000605047c10 */ /* 0x008fc8000fa3e01a */
[----:B------:R-:W-:Y:S01]  /*2700*/  IADD3.X R5, PT, PT, R0, UR5, R27, P1, P2 ;  /* 0x0000000500057c10 */ /* 0x000fe20008fe441b */
[----:B------:R1:W-:Y:S02]  /*2710*/  STS.64 [R2+UR7], R52 ;  /* 0x0000003402007988 */ /* 0x0003e40008000a07 */
[----:B------:R-:W-:Y:S06]  /*2720*/  BAR.SYNC.DEFER_BLOCKING 0x0 ;  /* 0x0000000000007b1d */ /* 0x000fec0000010000 */
[----:B------:R-:W-:Y:S05]  /*2730*/  @P0 EXIT ;  /* 0x000000000000094d */ /* 0x000fea0003800000 */
[----:B------:R-:W0:Y:S04]  /*2740*/  LDS R3, [R3] ;  /* 0x0000000003037984 */ /* 0x000e280000000800 */
[----:B0-----:R-:W-:Y:S01]  /*2750*/  STG.E desc[UR10][R4.64], R3 ;  /* 0x0000000304007986 */ /* 0x001fe2000c10190a */
[----:B------:R-:W-:Y:S05]  /*2760*/  EXIT ;  /* 0x000000000000794d */ /* 0x000fea0003800000 */
.L_x_2:
[----:B------:R-:W-:-:S00]  /*2770*/  BRA `(.L_x_2) ;  /* 0xfffffffc00fc7947 */ /* 0x000fc0000383ffff */
[----:B------:R-:W-:-:S00]  /*2780*/  NOP ;  /* 0x0000000000007918 */ /* 0x000fc00000000000 */
[----:B------:R-:W-:-:S00]  /*2790*/  NOP ;  /* 0x0000000000007918 */ /* 0x000fc00000000000 */
[----:B------:R-:W-:-:S00]  /*27a0*/  NOP ;  /* 0x0000000000007918 */ /* 0x000fc00000000000 */
[----:B------:R-:W-:-:S00]  /*27b0*/  NOP ;  /* 0x0000000000007918 */ /* 0x000fc00000000000 */
[----:B------:R-:W-:-:S00]  /*27c0*/  NOP ;  /* 0x0000000000007918 */ /* 0x000fc00000000000 */
[----:B------:R-:W-:-:S00]  /*27d0*/  NOP ;  /* 0x0000000000007918 */ /* 0x000fc00000000000 */
[----:B------:R-:W-:-:S00]  /*27e0*/  NOP ;  /* 0x0000000000007918 */ /* 0x000fc00000000000 */
[----:B------:R-:W-:-:S00]  /*27f0*/  NOP ;  /* 0x0000000000007918 */ /* 0x000fc00000000000 */
.L_x_3:


//--------------------- .nv.global.init           --------------------------
	.section	.nv.global.init,"aw",@progbits
.nv.global.init:
	.type		_$_str,@object
	.size		_$_str,(.L_0 - _$_str)
_$_str:
        /*0000*/ 	.byte	0x5f, 0x5f, 0x43, 0x55, 0x44, 0x41, 0x5f, 0x46, 0x54, 0x5a, 0x00
.L_0:


//--------------------- .nv.shared.attn_fwd       --------------------------
	.section	.nv.shared.attn_fwd,"aw",@nobits
	.sectionflags	@""
	.align	16
	.zero		1024


//--------------------- .nv.shared.reserved.0     --------------------------
	.section	.nv.shared.reserved.0,"aw",@nobits
	.weak		__nv_reservedSMEM_offset_0_alias
	.size		__nv_reservedSMEM_offset_0_alias, 0, 64
	.other		__nv_reservedSMEM_offset_0_alias,@"STO_CUDA_RESERVED_SHARED STV_DEFAULT"
__nv_reservedSMEM_offset_0_alias:
	.zero		0
	.zero		64


//--------------------- .nv.constant0.attn_fwd    --------------------------
	.section	.nv.constant0.attn_fwd,"a",@progbits
	.sectionflags	@""
	.align	4
.nv.constant0.attn_fwd:
	.zero		1032


//--------------------- SYMBOLS --------------------------

	.type		.nv.reservedSmem.offset0,@object
	.size		.nv.reservedSmem.offset0,0x4
	.type		.nv.reservedSmem.cap,@object
	.size		.nv.reservedSmem.cap,0x4
